//
// Generated by NVIDIA NVVM Compiler
//
// Compiler Build ID: CL-36424714
// Cuda compilation tools, release 13.0, V13.0.88
// Based on NVVM 20.0.0
//

.version 9.0
.target sm_100
.address_size 64

	// .globl	_Z36flash_attention_kernel_v2_single_gpuPKfS0_S0_PfS1_iif
// _ZZ36flash_attention_kernel_v2_single_gpuPKfS0_S0_PfS1_iifE6K_tile has been demoted
// _ZZ36flash_attention_kernel_v2_single_gpuPKfS0_S0_PfS1_iifE6V_tile has been demoted
// _ZZ27ring_flash_attention_kernelPPKfS1_S1_PfS2_iifiiE6K_tile has been demoted
// _ZZ27ring_flash_attention_kernelPPKfS1_S1_PfS2_iifiiE6V_tile has been demoted

.visible .entry _Z36flash_attention_kernel_v2_single_gpuPKfS0_S0_PfS1_iif(
	.param .u64 .ptr .align 1 _Z36flash_attention_kernel_v2_single_gpuPKfS0_S0_PfS1_iif_param_0,
	.param .u64 .ptr .align 1 _Z36flash_attention_kernel_v2_single_gpuPKfS0_S0_PfS1_iif_param_1,
	.param .u64 .ptr .align 1 _Z36flash_attention_kernel_v2_single_gpuPKfS0_S0_PfS1_iif_param_2,
	.param .u64 .ptr .align 1 _Z36flash_attention_kernel_v2_single_gpuPKfS0_S0_PfS1_iif_param_3,
	.param .u64 .ptr .align 1 _Z36flash_attention_kernel_v2_single_gpuPKfS0_S0_PfS1_iif_param_4,
	.param .u32 _Z36flash_attention_kernel_v2_single_gpuPKfS0_S0_PfS1_iif_param_5,
	.param .u32 _Z36flash_attention_kernel_v2_single_gpuPKfS0_S0_PfS1_iif_param_6,
	.param .f32 _Z36flash_attention_kernel_v2_single_gpuPKfS0_S0_PfS1_iif_param_7
)
{
	.local .align 16 .b8 	__local_depot0[384];
	.reg .b64 	%SP;
	.reg .b64 	%SPL;
	.reg .pred 	%p<120>;
	.reg .b32 	%r<279>;
	.reg .b32 	%f<1071>;
	.reg .b64 	%rd<102>;
	.reg .b64 	%fd<2>;
	// demoted variable
	.shared .align 4 .b8 _ZZ36flash_attention_kernel_v2_single_gpuPKfS0_S0_PfS1_iifE6K_tile[8192];
	// demoted variable
	.shared .align 4 .b8 _ZZ36flash_attention_kernel_v2_single_gpuPKfS0_S0_PfS1_iifE6V_tile[8192];
	mov.u64 	%SPL, __local_depot0;
	ld.param.u64 	%rd25, [_Z36flash_attention_kernel_v2_single_gpuPKfS0_S0_PfS1_iif_param_0];
	ld.param.u64 	%rd22, [_Z36flash_attention_kernel_v2_single_gpuPKfS0_S0_PfS1_iif_param_1];
	ld.param.u64 	%rd23, [_Z36flash_attention_kernel_v2_single_gpuPKfS0_S0_PfS1_iif_param_2];
	ld.param.u64 	%rd26, [_Z36flash_attention_kernel_v2_single_gpuPKfS0_S0_PfS1_iif_param_3];
	ld.param.u32 	%r67, [_Z36flash_attention_kernel_v2_single_gpuPKfS0_S0_PfS1_iif_param_5];
	ld.param.u32 	%r68, [_Z36flash_attention_kernel_v2_single_gpuPKfS0_S0_PfS1_iif_param_6];
	cvta.to.global.u64 	%rd1, %rd25;
	cvta.to.global.u64 	%rd2, %rd26;
	add.u64 	%rd3, %SPL, 0;
	add.u64 	%rd4, %SPL, 256;
	mov.u32 	%r69, %ctaid.x;
	shl.b32 	%r70, %r69, 4;
	mov.u32 	%r1, %tid.y;
	add.s32 	%r2, %r70, %r1;
	setp.ge.s32 	%p1, %r2, %r67;
	@%p1 bra 	$L__BB0_136;
	mov.f32 	%f996, 0f00000000;
	st.local.v4.f32 	[%rd3], {%f996, %f996, %f996, %f996};
	st.local.v4.f32 	[%rd3+16], {%f996, %f996, %f996, %f996};
	st.local.v4.f32 	[%rd3+32], {%f996, %f996, %f996, %f996};
	st.local.v4.f32 	[%rd3+48], {%f996, %f996, %f996, %f996};
	st.local.v4.f32 	[%rd3+64], {%f996, %f996, %f996, %f996};
	st.local.v4.f32 	[%rd3+80], {%f996, %f996, %f996, %f996};
	st.local.v4.f32 	[%rd3+96], {%f996, %f996, %f996, %f996};
	st.local.v4.f32 	[%rd3+112], {%f996, %f996, %f996, %f996};
	st.local.v4.f32 	[%rd3+128], {%f996, %f996, %f996, %f996};
	st.local.v4.f32 	[%rd3+144], {%f996, %f996, %f996, %f996};
	st.local.v4.f32 	[%rd3+160], {%f996, %f996, %f996, %f996};
	st.local.v4.f32 	[%rd3+176], {%f996, %f996, %f996, %f996};
	st.local.v4.f32 	[%rd3+192], {%f996, %f996, %f996, %f996};
	st.local.v4.f32 	[%rd3+208], {%f996, %f996, %f996, %f996};
	st.local.v4.f32 	[%rd3+224], {%f996, %f996, %f996, %f996};
	st.local.v4.f32 	[%rd3+240], {%f996, %f996, %f996, %f996};
	mov.u32 	%r3, %tid.x;
	mov.u32 	%r4, %ntid.x;
	mul.lo.s32 	%r5, %r68, %r2;
	and.b32  	%r6, %r68, 15;
	and.b32  	%r7, %r68, 7;
	and.b32  	%r8, %r68, 2147483632;
	and.b32  	%r9, %r68, 3;
	shl.b32 	%r10, %r4, 2;
	cvta.to.global.u64 	%rd5, %rd22;
	cvta.to.global.u64 	%rd6, %rd23;
	mov.b32 	%r255, 0;
	mov.f32 	%f995, 0fFF7FFFFF;
$L__BB0_2:
	mov.f32 	%f1, %f995;
	setp.gt.u32 	%p2, %r1, 31;
	shl.b32 	%r12, %r255, 5;
	@%p2 bra 	$L__BB0_8;
	mov.u32 	%r256, %r1;
$L__BB0_4:
	setp.ge.s32 	%p3, %r3, %r68;
	add.s32 	%r14, %r256, %r12;
	setp.ge.s32 	%p4, %r14, %r67;
	or.pred  	%p5, %p4, %p3;
	@%p5 bra 	$L__BB0_7;
	shl.b32 	%r72, %r256, 8;
	shl.b32 	%r73, %r3, 2;
	add.s32 	%r258, %r73, %r72;
	mad.lo.s32 	%r257, %r14, %r68, %r3;
	mov.u32 	%r259, %r3;
$L__BB0_6:
	mul.wide.s32 	%rd29, %r257, 4;
	add.s64 	%rd30, %rd5, %rd29;
	ld.global.f32 	%f187, [%rd30];
	mov.u32 	%r74, _ZZ36flash_attention_kernel_v2_single_gpuPKfS0_S0_PfS1_iifE6K_tile;
	add.s32 	%r75, %r74, %r258;
	st.shared.f32 	[%r75], %f187;
	add.s64 	%rd31, %rd6, %rd29;
	ld.global.f32 	%f188, [%rd31];
	mov.u32 	%r76, _ZZ36flash_attention_kernel_v2_single_gpuPKfS0_S0_PfS1_iifE6V_tile;
	add.s32 	%r77, %r76, %r258;
	st.shared.f32 	[%r77], %f188;
	add.s32 	%r259, %r259, %r4;
	add.s32 	%r258, %r258, %r10;
	add.s32 	%r257, %r257, %r4;
	setp.lt.s32 	%p6, %r259, %r68;
	@%p6 bra 	$L__BB0_6;
$L__BB0_7:
	mov.u32 	%r78, %ntid.y;
	add.s32 	%r256, %r256, %r78;
	setp.lt.u32 	%p7, %r256, 32;
	@%p7 bra 	$L__BB0_4;
$L__BB0_8:
	setp.lt.s32 	%p8, %r68, 1;
	bar.sync 	0;
	@%p8 bra 	$L__BB0_26;
	mov.b32 	%r260, 0;
$L__BB0_10:
	add.s32 	%r111, %r12, %r260;
	setp.lt.s32 	%p41, %r111, %r67;
	mov.f32 	%f998, 0fFF7FFFFF;
	@%p41 bra 	$L__BB0_13;
$L__BB0_11:
	ld.param.f32 	%f994, [_Z36flash_attention_kernel_v2_single_gpuPKfS0_S0_PfS1_iif_param_7];
	mul.f32 	%f314, %f994, %f998;
	mul.wide.u32 	%rd54, %r260, 4;
	add.s64 	%rd55, %rd4, %rd54;
	st.local.f32 	[%rd55], %f314;
	add.s32 	%r260, %r260, 1;
	setp.ne.s32 	%p51, %r260, 32;
	@%p51 bra 	$L__BB0_10;
	ld.local.v4.f32 	{%f1036, %f1035, %f1034, %f1033}, [%rd4];
	ld.local.v4.f32 	{%f1032, %f1031, %f1030, %f1029}, [%rd4+16];
	ld.local.v4.f32 	{%f1028, %f1027, %f1026, %f1025}, [%rd4+32];
	ld.local.v4.f32 	{%f1024, %f1023, %f1022, %f1021}, [%rd4+48];
	ld.local.v4.f32 	{%f1020, %f1019, %f1018, %f1017}, [%rd4+64];
	ld.local.v4.f32 	{%f1016, %f1015, %f1014, %f1013}, [%rd4+80];
	ld.local.v4.f32 	{%f1012, %f1011, %f1010, %f1009}, [%rd4+96];
	ld.local.v4.f32 	{%f1008, %f1007, %f1006, %f1005}, [%rd4+112];
	bra.uni 	$L__BB0_27;
$L__BB0_13:
	setp.lt.u32 	%p42, %r68, 16;
	shl.b32 	%r113, %r260, 8;
	mov.u32 	%r114, _ZZ36flash_attention_kernel_v2_single_gpuPKfS0_S0_PfS1_iifE6K_tile;
	add.s32 	%r28, %r114, %r113;
	mov.f32 	%f998, 0f00000000;
	mov.b32 	%r263, 0;
	@%p42 bra 	$L__BB0_16;
	mov.f32 	%f998, 0f00000000;
	mov.b32 	%r261, 0;
$L__BB0_15:
	.pragma "nounroll";
	add.s32 	%r116, %r261, %r5;
	mul.wide.u32 	%rd32, %r116, 4;
	add.s64 	%rd33, %rd1, %rd32;
	ld.global.f32 	%f225, [%rd33];
	shl.b32 	%r117, %r261, 2;
	add.s32 	%r118, %r28, %r117;
	ld.shared.f32 	%f226, [%r118];
	fma.rn.f32 	%f227, %f225, %f226, %f998;
	ld.global.f32 	%f228, [%rd33+4];
	ld.shared.f32 	%f229, [%r118+4];
	fma.rn.f32 	%f230, %f228, %f229, %f227;
	ld.global.f32 	%f231, [%rd33+8];
	ld.shared.f32 	%f232, [%r118+8];
	fma.rn.f32 	%f233, %f231, %f232, %f230;
	ld.global.f32 	%f234, [%rd33+12];
	ld.shared.f32 	%f235, [%r118+12];
	fma.rn.f32 	%f236, %f234, %f235, %f233;
	ld.global.f32 	%f237, [%rd33+16];
	ld.shared.f32 	%f238, [%r118+16];
	fma.rn.f32 	%f239, %f237, %f238, %f236;
	ld.global.f32 	%f240, [%rd33+20];
	ld.shared.f32 	%f241, [%r118+20];
	fma.rn.f32 	%f242, %f240, %f241, %f239;
	ld.global.f32 	%f243, [%rd33+24];
	ld.shared.f32 	%f244, [%r118+24];
	fma.rn.f32 	%f245, %f243, %f244, %f242;
	ld.global.f32 	%f246, [%rd33+28];
	ld.shared.f32 	%f247, [%r118+28];
	fma.rn.f32 	%f248, %f246, %f247, %f245;
	ld.global.f32 	%f249, [%rd33+32];
	ld.shared.f32 	%f250, [%r118+32];
	fma.rn.f32 	%f251, %f249, %f250, %f248;
	ld.global.f32 	%f252, [%rd33+36];
	ld.shared.f32 	%f253, [%r118+36];
	fma.rn.f32 	%f254, %f252, %f253, %f251;
	ld.global.f32 	%f255, [%rd33+40];
	ld.shared.f32 	%f256, [%r118+40];
	fma.rn.f32 	%f257, %f255, %f256, %f254;
	ld.global.f32 	%f258, [%rd33+44];
	ld.shared.f32 	%f259, [%r118+44];
	fma.rn.f32 	%f260, %f258, %f259, %f257;
	ld.global.f32 	%f261, [%rd33+48];
	ld.shared.f32 	%f262, [%r118+48];
	fma.rn.f32 	%f263, %f261, %f262, %f260;
	ld.global.f32 	%f264, [%rd33+52];
	ld.shared.f32 	%f265, [%r118+52];
	fma.rn.f32 	%f266, %f264, %f265, %f263;
	ld.global.f32 	%f267, [%rd33+56];
	ld.shared.f32 	%f268, [%r118+56];
	fma.rn.f32 	%f269, %f267, %f268, %f266;
	ld.global.f32 	%f270, [%rd33+60];
	ld.shared.f32 	%f271, [%r118+60];
	fma.rn.f32 	%f998, %f270, %f271, %f269;
	add.s32 	%r261, %r261, 16;
	setp.eq.s32 	%p43, %r261, %r8;
	mov.u32 	%r263, %r8;
	@%p43 bra 	$L__BB0_16;
	bra.uni 	$L__BB0_15;
$L__BB0_16:
	setp.eq.s32 	%p44, %r6, 0;
	@%p44 bra 	$L__BB0_11;
	add.s32 	%r119, %r6, -1;
	setp.lt.u32 	%p45, %r119, 7;
	@%p45 bra 	$L__BB0_19;
	add.s32 	%r120, %r263, %r5;
	mul.wide.u32 	%rd34, %r120, 4;
	add.s64 	%rd35, %rd1, %rd34;
	ld.global.f32 	%f273, [%rd35];
	shl.b32 	%r121, %r263, 2;
	add.s32 	%r122, %r28, %r121;
	ld.shared.f32 	%f274, [%r122];
	fma.rn.f32 	%f275, %f273, %f274, %f998;
	cvt.u64.u32 	%rd36, %r5;
	cvt.u64.u32 	%rd37, %r263;
	add.s64 	%rd38, %rd37, %rd36;
	shl.b64 	%rd39, %rd38, 2;
	add.s64 	%rd40, %rd1, %rd39;
	ld.global.f32 	%f276, [%rd40+4];
	ld.shared.f32 	%f277, [%r122+4];
	fma.rn.f32 	%f278, %f276, %f277, %f275;
	ld.global.f32 	%f279, [%rd40+8];
	ld.shared.f32 	%f280, [%r122+8];
	fma.rn.f32 	%f281, %f279, %f280, %f278;
	ld.global.f32 	%f282, [%rd40+12];
	ld.shared.f32 	%f283, [%r122+12];
	fma.rn.f32 	%f284, %f282, %f283, %f281;
	ld.global.f32 	%f285, [%rd40+16];
	ld.shared.f32 	%f286, [%r122+16];
	fma.rn.f32 	%f287, %f285, %f286, %f284;
	ld.global.f32 	%f288, [%rd40+20];
	ld.shared.f32 	%f289, [%r122+20];
	fma.rn.f32 	%f290, %f288, %f289, %f287;
	ld.global.f32 	%f291, [%rd40+24];
	ld.shared.f32 	%f292, [%r122+24];
	fma.rn.f32 	%f293, %f291, %f292, %f290;
	ld.global.f32 	%f294, [%rd40+28];
	ld.shared.f32 	%f295, [%r122+28];
	fma.rn.f32 	%f998, %f294, %f295, %f293;
	add.s32 	%r263, %r263, 8;
$L__BB0_19:
	setp.eq.s32 	%p46, %r7, 0;
	@%p46 bra 	$L__BB0_11;
	add.s32 	%r123, %r7, -1;
	setp.lt.u32 	%p47, %r123, 3;
	@%p47 bra 	$L__BB0_22;
	add.s32 	%r124, %r263, %r5;
	mul.wide.u32 	%rd41, %r124, 4;
	add.s64 	%rd42, %rd1, %rd41;
	ld.global.f32 	%f297, [%rd42];
	shl.b32 	%r125, %r263, 2;
	add.s32 	%r126, %r28, %r125;
	ld.shared.f32 	%f298, [%r126];
	fma.rn.f32 	%f299, %f297, %f298, %f998;
	cvt.u64.u32 	%rd43, %r5;
	cvt.u64.u32 	%rd44, %r263;
	add.s64 	%rd45, %rd44, %rd43;
	shl.b64 	%rd46, %rd45, 2;
	add.s64 	%rd47, %rd1, %rd46;
	ld.global.f32 	%f300, [%rd47+4];
	ld.shared.f32 	%f301, [%r126+4];
	fma.rn.f32 	%f302, %f300, %f301, %f299;
	ld.global.f32 	%f303, [%rd47+8];
	ld.shared.f32 	%f304, [%r126+8];
	fma.rn.f32 	%f305, %f303, %f304, %f302;
	ld.global.f32 	%f306, [%rd47+12];
	ld.shared.f32 	%f307, [%r126+12];
	fma.rn.f32 	%f998, %f306, %f307, %f305;
	add.s32 	%r263, %r263, 4;
$L__BB0_22:
	setp.eq.s32 	%p48, %r9, 0;
	@%p48 bra 	$L__BB0_11;
	setp.eq.s32 	%p49, %r9, 1;
	add.s32 	%r127, %r263, %r5;
	mul.wide.u32 	%rd48, %r127, 4;
	add.s64 	%rd49, %rd1, %rd48;
	ld.global.f32 	%f308, [%rd49];
	shl.b32 	%r128, %r263, 2;
	add.s32 	%r34, %r28, %r128;
	ld.shared.f32 	%f309, [%r34];
	fma.rn.f32 	%f998, %f308, %f309, %f998;
	@%p49 bra 	$L__BB0_11;
	setp.eq.s32 	%p50, %r9, 2;
	cvt.u64.u32 	%rd50, %r5;
	cvt.u64.u32 	%rd51, %r263;
	add.s64 	%rd52, %rd51, %rd50;
	shl.b64 	%rd53, %rd52, 2;
	add.s64 	%rd7, %rd1, %rd53;
	ld.global.f32 	%f310, [%rd7+4];
	ld.shared.f32 	%f311, [%r34+4];
	fma.rn.f32 	%f998, %f310, %f311, %f998;
	@%p50 bra 	$L__BB0_11;
	ld.global.f32 	%f312, [%rd7+8];
	ld.shared.f32 	%f313, [%r34+8];
	fma.rn.f32 	%f998, %f312, %f313, %f998;
	bra.uni 	$L__BB0_11;
$L__BB0_26:
	ld.param.f32 	%f993, [_Z36flash_attention_kernel_v2_single_gpuPKfS0_S0_PfS1_iif_param_7];
	setp.lt.s32 	%p9, %r12, %r67;
	selp.f32 	%f189, 0f00000000, 0fFF7FFFFF, %p9;
	mul.f32 	%f1036, %f993, %f189;
	add.s32 	%r79, %r12, 1;
	setp.lt.s32 	%p10, %r79, %r67;
	selp.f32 	%f190, 0f00000000, 0fFF7FFFFF, %p10;
	mul.f32 	%f1035, %f993, %f190;
	add.s32 	%r80, %r12, 2;
	setp.lt.s32 	%p11, %r80, %r67;
	selp.f32 	%f191, 0f00000000, 0fFF7FFFFF, %p11;
	mul.f32 	%f1034, %f993, %f191;
	add.s32 	%r81, %r12, 3;
	setp.lt.s32 	%p12, %r81, %r67;
	selp.f32 	%f192, 0f00000000, 0fFF7FFFFF, %p12;
	mul.f32 	%f1033, %f993, %f192;
	st.local.v4.f32 	[%rd4], {%f1036, %f1035, %f1034, %f1033};
	add.s32 	%r82, %r12, 4;
	setp.lt.s32 	%p13, %r82, %r67;
	selp.f32 	%f193, 0f00000000, 0fFF7FFFFF, %p13;
	mul.f32 	%f1032, %f993, %f193;
	add.s32 	%r83, %r12, 5;
	setp.lt.s32 	%p14, %r83, %r67;
	selp.f32 	%f194, 0f00000000, 0fFF7FFFFF, %p14;
	mul.f32 	%f1031, %f993, %f194;
	add.s32 	%r84, %r12, 6;
	setp.lt.s32 	%p15, %r84, %r67;
	selp.f32 	%f195, 0f00000000, 0fFF7FFFFF, %p15;
	mul.f32 	%f1030, %f993, %f195;
	add.s32 	%r85, %r12, 7;
	setp.lt.s32 	%p16, %r85, %r67;
	selp.f32 	%f196, 0f00000000, 0fFF7FFFFF, %p16;
	mul.f32 	%f1029, %f993, %f196;
	st.local.v4.f32 	[%rd4+16], {%f1032, %f1031, %f1030, %f1029};
	add.s32 	%r86, %r12, 8;
	setp.lt.s32 	%p17, %r86, %r67;
	selp.f32 	%f197, 0f00000000, 0fFF7FFFFF, %p17;
	mul.f32 	%f1028, %f993, %f197;
	add.s32 	%r87, %r12, 9;
	setp.lt.s32 	%p18, %r87, %r67;
	selp.f32 	%f198, 0f00000000, 0fFF7FFFFF, %p18;
	mul.f32 	%f1027, %f993, %f198;
	add.s32 	%r88, %r12, 10;
	setp.lt.s32 	%p19, %r88, %r67;
	selp.f32 	%f199, 0f00000000, 0fFF7FFFFF, %p19;
	mul.f32 	%f1026, %f993, %f199;
	add.s32 	%r89, %r12, 11;
	setp.lt.s32 	%p20, %r89, %r67;
	selp.f32 	%f200, 0f00000000, 0fFF7FFFFF, %p20;
	mul.f32 	%f1025, %f993, %f200;
	st.local.v4.f32 	[%rd4+32], {%f1028, %f1027, %f1026, %f1025};
	add.s32 	%r90, %r12, 12;
	setp.lt.s32 	%p21, %r90, %r67;
	selp.f32 	%f201, 0f00000000, 0fFF7FFFFF, %p21;
	mul.f32 	%f1024, %f993, %f201;
	add.s32 	%r91, %r12, 13;
	setp.lt.s32 	%p22, %r91, %r67;
	selp.f32 	%f202, 0f00000000, 0fFF7FFFFF, %p22;
	mul.f32 	%f1023, %f993, %f202;
	add.s32 	%r92, %r12, 14;
	setp.lt.s32 	%p23, %r92, %r67;
	selp.f32 	%f203, 0f00000000, 0fFF7FFFFF, %p23;
	mul.f32 	%f1022, %f993, %f203;
	add.s32 	%r93, %r12, 15;
	setp.lt.s32 	%p24, %r93, %r67;
	selp.f32 	%f204, 0f00000000, 0fFF7FFFFF, %p24;
	mul.f32 	%f1021, %f993, %f204;
	st.local.v4.f32 	[%rd4+48], {%f1024, %f1023, %f1022, %f1021};
	add.s32 	%r94, %r12, 16;
	setp.lt.s32 	%p25, %r94, %r67;
	selp.f32 	%f205, 0f00000000, 0fFF7FFFFF, %p25;
	mul.f32 	%f1020, %f993, %f205;
	add.s32 	%r95, %r12, 17;
	setp.lt.s32 	%p26, %r95, %r67;
	selp.f32 	%f206, 0f00000000, 0fFF7FFFFF, %p26;
	mul.f32 	%f1019, %f993, %f206;
	add.s32 	%r96, %r12, 18;
	setp.lt.s32 	%p27, %r96, %r67;
	selp.f32 	%f207, 0f00000000, 0fFF7FFFFF, %p27;
	mul.f32 	%f1018, %f993, %f207;
	add.s32 	%r97, %r12, 19;
	setp.lt.s32 	%p28, %r97, %r67;
	selp.f32 	%f208, 0f00000000, 0fFF7FFFFF, %p28;
	mul.f32 	%f1017, %f993, %f208;
	st.local.v4.f32 	[%rd4+64], {%f1020, %f1019, %f1018, %f1017};
	add.s32 	%r98, %r12, 20;
	setp.lt.s32 	%p29, %r98, %r67;
	selp.f32 	%f209, 0f00000000, 0fFF7FFFFF, %p29;
	mul.f32 	%f1016, %f993, %f209;
	add.s32 	%r99, %r12, 21;
	setp.lt.s32 	%p30, %r99, %r67;
	selp.f32 	%f210, 0f00000000, 0fFF7FFFFF, %p30;
	mul.f32 	%f1015, %f993, %f210;
	add.s32 	%r100, %r12, 22;
	setp.lt.s32 	%p31, %r100, %r67;
	selp.f32 	%f211, 0f00000000, 0fFF7FFFFF, %p31;
	mul.f32 	%f1014, %f993, %f211;
	add.s32 	%r101, %r12, 23;
	setp.lt.s32 	%p32, %r101, %r67;
	selp.f32 	%f212, 0f00000000, 0fFF7FFFFF, %p32;
	mul.f32 	%f1013, %f993, %f212;
	st.local.v4.f32 	[%rd4+80], {%f1016, %f1015, %f1014, %f1013};
	add.s32 	%r102, %r12, 24;
	setp.lt.s32 	%p33, %r102, %r67;
	selp.f32 	%f213, 0f00000000, 0fFF7FFFFF, %p33;
	mul.f32 	%f1012, %f993, %f213;
	add.s32 	%r103, %r12, 25;
	setp.lt.s32 	%p34, %r103, %r67;
	selp.f32 	%f214, 0f00000000, 0fFF7FFFFF, %p34;
	mul.f32 	%f1011, %f993, %f214;
	add.s32 	%r104, %r12, 26;
	setp.lt.s32 	%p35, %r104, %r67;
	selp.f32 	%f215, 0f00000000, 0fFF7FFFFF, %p35;
	mul.f32 	%f1010, %f993, %f215;
	add.s32 	%r105, %r12, 27;
	setp.lt.s32 	%p36, %r105, %r67;
	selp.f32 	%f216, 0f00000000, 0fFF7FFFFF, %p36;
	mul.f32 	%f1009, %f993, %f216;
	st.local.v4.f32 	[%rd4+96], {%f1012, %f1011, %f1010, %f1009};
	add.s32 	%r106, %r12, 28;
	setp.lt.s32 	%p37, %r106, %r67;
	selp.f32 	%f217, 0f00000000, 0fFF7FFFFF, %p37;
	mul.f32 	%f1008, %f993, %f217;
	add.s32 	%r107, %r12, 29;
	setp.lt.s32 	%p38, %r107, %r67;
	selp.f32 	%f218, 0f00000000, 0fFF7FFFFF, %p38;
	mul.f32 	%f1007, %f993, %f218;
	add.s32 	%r108, %r12, 30;
	setp.lt.s32 	%p39, %r108, %r67;
	selp.f32 	%f219, 0f00000000, 0fFF7FFFFF, %p39;
	mul.f32 	%f1006, %f993, %f219;
	add.s32 	%r109, %r12, 31;
	setp.lt.s32 	%p40, %r109, %r67;
	selp.f32 	%f220, 0f00000000, 0fFF7FFFFF, %p40;
	mul.f32 	%f1005, %f993, %f220;
	st.local.v4.f32 	[%rd4+112], {%f1008, %f1007, %f1006, %f1005};
$L__BB0_27:
	setp.lt.s32 	%p52, %r68, 1;
	max.f32 	%f315, %f1036, 0fFF7FFFFF;
	max.f32 	%f316, %f315, %f1035;
	max.f32 	%f317, %f316, %f1034;
	max.f32 	%f318, %f317, %f1033;
	max.f32 	%f319, %f318, %f1032;
	max.f32 	%f320, %f319, %f1031;
	max.f32 	%f321, %f320, %f1030;
	max.f32 	%f322, %f321, %f1029;
	max.f32 	%f323, %f322, %f1028;
	max.f32 	%f324, %f323, %f1027;
	max.f32 	%f325, %f324, %f1026;
	max.f32 	%f326, %f325, %f1025;
	max.f32 	%f327, %f326, %f1024;
	max.f32 	%f328, %f327, %f1023;
	max.f32 	%f329, %f328, %f1022;
	max.f32 	%f330, %f329, %f1021;
	max.f32 	%f331, %f330, %f1020;
	max.f32 	%f332, %f331, %f1019;
	max.f32 	%f333, %f332, %f1018;
	max.f32 	%f334, %f333, %f1017;
	max.f32 	%f335, %f334, %f1016;
	max.f32 	%f336, %f335, %f1015;
	max.f32 	%f337, %f336, %f1014;
	max.f32 	%f338, %f337, %f1013;
	max.f32 	%f339, %f338, %f1012;
	max.f32 	%f340, %f339, %f1011;
	max.f32 	%f341, %f340, %f1010;
	max.f32 	%f342, %f341, %f1009;
	max.f32 	%f343, %f342, %f1008;
	max.f32 	%f344, %f343, %f1007;
	max.f32 	%f345, %f344, %f1006;
	max.f32 	%f346, %f345, %f1005;
	max.f32 	%f995, %f1, %f346;
	sub.f32 	%f347, %f1, %f995;
	fma.rn.f32 	%f348, %f347, 0f3BBB989D, 0f3F000000;
	cvt.sat.f32.f32 	%f349, %f348;
	mov.f32 	%f350, 0f4B400001;
	mov.f32 	%f351, 0f437C0000;
	fma.rm.f32 	%f352, %f349, %f351, %f350;
	add.f32 	%f353, %f352, 0fCB40007F;
	neg.f32 	%f354, %f353;
	fma.rn.f32 	%f355, %f347, 0f3FB8AA3B, %f354;
	fma.rn.f32 	%f356, %f347, 0f32A57060, %f355;
	mov.b32 	%r129, %f352;
	shl.b32 	%r130, %r129, 23;
	mov.b32 	%f357, %r130;
	ex2.approx.ftz.f32 	%f358, %f356;
	mul.f32 	%f114, %f358, %f357;
	@%p52 bra 	$L__BB0_57;
	setp.lt.u32 	%p85, %r68, 16;
	mov.b32 	%r266, 0;
	@%p85 bra 	$L__BB0_31;
	mov.b32 	%r273, 0;
$L__BB0_30:
	.pragma "nounroll";
	mul.wide.u32 	%rd56, %r273, 4;
	add.s64 	%rd57, %rd3, %rd56;
	ld.local.v4.f32 	{%f744, %f745, %f746, %f747}, [%rd57];
	mul.f32 	%f748, %f114, %f744;
	mul.f32 	%f749, %f114, %f745;
	mul.f32 	%f750, %f114, %f746;
	mul.f32 	%f751, %f114, %f747;
	st.local.v4.f32 	[%rd57], {%f748, %f749, %f750, %f751};
	ld.local.v4.f32 	{%f752, %f753, %f754, %f755}, [%rd57+16];
	mul.f32 	%f756, %f114, %f752;
	mul.f32 	%f757, %f114, %f753;
	mul.f32 	%f758, %f114, %f754;
	mul.f32 	%f759, %f114, %f755;
	st.local.v4.f32 	[%rd57+16], {%f756, %f757, %f758, %f759};
	ld.local.v4.f32 	{%f760, %f761, %f762, %f763}, [%rd57+32];
	mul.f32 	%f764, %f114, %f760;
	mul.f32 	%f765, %f114, %f761;
	mul.f32 	%f766, %f114, %f762;
	mul.f32 	%f767, %f114, %f763;
	st.local.v4.f32 	[%rd57+32], {%f764, %f765, %f766, %f767};
	ld.local.v4.f32 	{%f768, %f769, %f770, %f771}, [%rd57+48];
	mul.f32 	%f772, %f114, %f768;
	mul.f32 	%f773, %f114, %f769;
	mul.f32 	%f774, %f114, %f770;
	mul.f32 	%f775, %f114, %f771;
	st.local.v4.f32 	[%rd57+48], {%f772, %f773, %f774, %f775};
	add.s32 	%r273, %r273, 16;
	setp.eq.s32 	%p86, %r273, %r8;
	mov.u32 	%r266, %r8;
	@%p86 bra 	$L__BB0_31;
	bra.uni 	$L__BB0_30;
$L__BB0_31:
	add.s32 	%r36, %r7, -1;
	add.s32 	%r37, %r6, -1;
	setp.eq.s32 	%p87, %r6, 0;
	@%p87 bra 	$L__BB0_41;
	setp.lt.u32 	%p88, %r37, 7;
	@%p88 bra 	$L__BB0_34;
	mul.wide.u32 	%rd58, %r266, 4;
	add.s64 	%rd59, %rd3, %rd58;
	ld.local.f32 	%f776, [%rd59];
	mul.f32 	%f777, %f114, %f776;
	st.local.f32 	[%rd59], %f777;
	ld.local.f32 	%f778, [%rd59+4];
	mul.f32 	%f779, %f114, %f778;
	st.local.f32 	[%rd59+4], %f779;
	ld.local.f32 	%f780, [%rd59+8];
	mul.f32 	%f781, %f114, %f780;
	st.local.f32 	[%rd59+8], %f781;
	ld.local.f32 	%f782, [%rd59+12];
	mul.f32 	%f783, %f114, %f782;
	st.local.f32 	[%rd59+12], %f783;
	ld.local.f32 	%f784, [%rd59+16];
	mul.f32 	%f785, %f114, %f784;
	st.local.f32 	[%rd59+16], %f785;
	ld.local.f32 	%f786, [%rd59+20];
	mul.f32 	%f787, %f114, %f786;
	st.local.f32 	[%rd59+20], %f787;
	ld.local.f32 	%f788, [%rd59+24];
	mul.f32 	%f789, %f114, %f788;
	st.local.f32 	[%rd59+24], %f789;
	ld.local.f32 	%f790, [%rd59+28];
	mul.f32 	%f791, %f114, %f790;
	st.local.f32 	[%rd59+28], %f791;
	add.s32 	%r266, %r266, 8;
$L__BB0_34:
	setp.eq.s32 	%p89, %r7, 0;
	@%p89 bra 	$L__BB0_41;
	setp.lt.u32 	%p90, %r36, 3;
	@%p90 bra 	$L__BB0_37;
	mul.wide.u32 	%rd60, %r266, 4;
	add.s64 	%rd61, %rd3, %rd60;
	ld.local.f32 	%f792, [%rd61];
	mul.f32 	%f793, %f114, %f792;
	st.local.f32 	[%rd61], %f793;
	ld.local.f32 	%f794, [%rd61+4];
	mul.f32 	%f795, %f114, %f794;
	st.local.f32 	[%rd61+4], %f795;
	ld.local.f32 	%f796, [%rd61+8];
	mul.f32 	%f797, %f114, %f796;
	st.local.f32 	[%rd61+8], %f797;
	ld.local.f32 	%f798, [%rd61+12];
	mul.f32 	%f799, %f114, %f798;
	st.local.f32 	[%rd61+12], %f799;
	add.s32 	%r266, %r266, 4;
$L__BB0_37:
	setp.eq.s32 	%p91, %r9, 0;
	@%p91 bra 	$L__BB0_41;
	setp.eq.s32 	%p92, %r9, 1;
	mul.wide.u32 	%rd62, %r266, 4;
	add.s64 	%rd8, %rd3, %rd62;
	ld.local.f32 	%f800, [%rd8];
	mul.f32 	%f801, %f114, %f800;
	st.local.f32 	[%rd8], %f801;
	@%p92 bra 	$L__BB0_41;
	setp.eq.s32 	%p93, %r9, 2;
	ld.local.f32 	%f802, [%rd8+4];
	mul.f32 	%f803, %f114, %f802;
	st.local.f32 	[%rd8+4], %f803;
	@%p93 bra 	$L__BB0_41;
	ld.local.f32 	%f804, [%rd8+8];
	mul.f32 	%f805, %f114, %f804;
	st.local.f32 	[%rd8+8], %f805;
$L__BB0_41:
	mov.f32 	%f1040, 0f00000000;
	mov.b32 	%r268, 0;
$L__BB0_42:
	add.s32 	%r229, %r12, %r268;
	setp.ge.s32 	%p94, %r229, %r67;
	@%p94 bra 	$L__BB0_56;
	add.s32 	%r231, %r68, -1;
	setp.lt.u32 	%p95, %r231, 15;
	mul.wide.u32 	%rd63, %r268, 4;
	add.s64 	%rd64, %rd4, %rd63;
	ld.local.f32 	%f807, [%rd64];
	sub.f32 	%f808, %f807, %f995;
	fma.rn.f32 	%f809, %f808, 0f3BBB989D, 0f3F000000;
	cvt.sat.f32.f32 	%f810, %f809;
	mov.f32 	%f811, 0f4B400001;
	mov.f32 	%f812, 0f437C0000;
	fma.rm.f32 	%f813, %f810, %f812, %f811;
	add.f32 	%f814, %f813, 0fCB40007F;
	neg.f32 	%f815, %f814;
	fma.rn.f32 	%f816, %f808, 0f3FB8AA3B, %f815;
	fma.rn.f32 	%f817, %f808, 0f32A57060, %f816;
	mov.b32 	%r232, %f813;
	shl.b32 	%r233, %r232, 23;
	mov.b32 	%f818, %r233;
	ex2.approx.ftz.f32 	%f819, %f817;
	mul.f32 	%f116, %f819, %f818;
	add.f32 	%f1040, %f1040, %f116;
	shl.b32 	%r234, %r268, 8;
	mov.u32 	%r235, _ZZ36flash_attention_kernel_v2_single_gpuPKfS0_S0_PfS1_iifE6V_tile;
	add.s32 	%r43, %r235, %r234;
	mov.b32 	%r271, 0;
	@%p95 bra 	$L__BB0_46;
	mov.b32 	%r269, 0;
$L__BB0_45:
	.pragma "nounroll";
	shl.b32 	%r237, %r269, 2;
	add.s32 	%r238, %r43, %r237;
	ld.shared.f32 	%f820, [%r238];
	mul.wide.u32 	%rd65, %r269, 4;
	add.s64 	%rd66, %rd3, %rd65;
	ld.local.v4.f32 	{%f821, %f822, %f823, %f824}, [%rd66];
	fma.rn.f32 	%f825, %f116, %f820, %f821;
	ld.shared.f32 	%f826, [%r238+4];
	fma.rn.f32 	%f827, %f116, %f826, %f822;
	ld.shared.f32 	%f828, [%r238+8];
	fma.rn.f32 	%f829, %f116, %f828, %f823;
	ld.shared.f32 	%f830, [%r238+12];
	fma.rn.f32 	%f831, %f116, %f830, %f824;
	st.local.v4.f32 	[%rd66], {%f825, %f827, %f829, %f831};
	ld.shared.f32 	%f832, [%r238+16];
	ld.local.v4.f32 	{%f833, %f834, %f835, %f836}, [%rd66+16];
	fma.rn.f32 	%f837, %f116, %f832, %f833;
	ld.shared.f32 	%f838, [%r238+20];
	fma.rn.f32 	%f839, %f116, %f838, %f834;
	ld.shared.f32 	%f840, [%r238+24];
	fma.rn.f32 	%f841, %f116, %f840, %f835;
	ld.shared.f32 	%f842, [%r238+28];
	fma.rn.f32 	%f843, %f116, %f842, %f836;
	st.local.v4.f32 	[%rd66+16], {%f837, %f839, %f841, %f843};
	ld.shared.f32 	%f844, [%r238+32];
	ld.local.v4.f32 	{%f845, %f846, %f847, %f848}, [%rd66+32];
	fma.rn.f32 	%f849, %f116, %f844, %f845;
	ld.shared.f32 	%f850, [%r238+36];
	fma.rn.f32 	%f851, %f116, %f850, %f846;
	ld.shared.f32 	%f852, [%r238+40];
	fma.rn.f32 	%f853, %f116, %f852, %f847;
	ld.shared.f32 	%f854, [%r238+44];
	fma.rn.f32 	%f855, %f116, %f854, %f848;
	st.local.v4.f32 	[%rd66+32], {%f849, %f851, %f853, %f855};
	ld.shared.f32 	%f856, [%r238+48];
	ld.local.v4.f32 	{%f857, %f858, %f859, %f860}, [%rd66+48];
	fma.rn.f32 	%f861, %f116, %f856, %f857;
	ld.shared.f32 	%f862, [%r238+52];
	fma.rn.f32 	%f863, %f116, %f862, %f858;
	ld.shared.f32 	%f864, [%r238+56];
	fma.rn.f32 	%f865, %f116, %f864, %f859;
	ld.shared.f32 	%f866, [%r238+60];
	fma.rn.f32 	%f867, %f116, %f866, %f860;
	st.local.v4.f32 	[%rd66+48], {%f861, %f863, %f865, %f867};
	add.s32 	%r269, %r269, 16;
	setp.eq.s32 	%p96, %r269, %r8;
	mov.u32 	%r271, %r8;
	@%p96 bra 	$L__BB0_46;
	bra.uni 	$L__BB0_45;
$L__BB0_46:
	setp.eq.s32 	%p97, %r6, 0;
	@%p97 bra 	$L__BB0_56;
	setp.lt.u32 	%p98, %r37, 7;
	@%p98 bra 	$L__BB0_49;
	shl.b32 	%r239, %r271, 2;
	add.s32 	%r240, %r43, %r239;
	ld.shared.f32 	%f868, [%r240];
	mul.wide.u32 	%rd67, %r271, 4;
	add.s64 	%rd68, %rd3, %rd67;
	ld.local.f32 	%f869, [%rd68];
	fma.rn.f32 	%f870, %f116, %f868, %f869;
	st.local.f32 	[%rd68], %f870;
	ld.shared.f32 	%f871, [%r240+4];
	ld.local.f32 	%f872, [%rd68+4];
	fma.rn.f32 	%f873, %f116, %f871, %f872;
	st.local.f32 	[%rd68+4], %f873;
	ld.shared.f32 	%f874, [%r240+8];
	ld.local.f32 	%f875, [%rd68+8];
	fma.rn.f32 	%f876, %f116, %f874, %f875;
	st.local.f32 	[%rd68+8], %f876;
	ld.shared.f32 	%f877, [%r240+12];
	ld.local.f32 	%f878, [%rd68+12];
	fma.rn.f32 	%f879, %f116, %f877, %f878;
	st.local.f32 	[%rd68+12], %f879;
	ld.shared.f32 	%f880, [%r240+16];
	ld.local.f32 	%f881, [%rd68+16];
	fma.rn.f32 	%f882, %f116, %f880, %f881;
	st.local.f32 	[%rd68+16], %f882;
	ld.shared.f32 	%f883, [%r240+20];
	ld.local.f32 	%f884, [%rd68+20];
	fma.rn.f32 	%f885, %f116, %f883, %f884;
	st.local.f32 	[%rd68+20], %f885;
	ld.shared.f32 	%f886, [%r240+24];
	ld.local.f32 	%f887, [%rd68+24];
	fma.rn.f32 	%f888, %f116, %f886, %f887;
	st.local.f32 	[%rd68+24], %f888;
	ld.shared.f32 	%f889, [%r240+28];
	ld.local.f32 	%f890, [%rd68+28];
	fma.rn.f32 	%f891, %f116, %f889, %f890;
	st.local.f32 	[%rd68+28], %f891;
	add.s32 	%r271, %r271, 8;
$L__BB0_49:
	setp.eq.s32 	%p99, %r7, 0;
	@%p99 bra 	$L__BB0_56;
	setp.lt.u32 	%p100, %r36, 3;
	@%p100 bra 	$L__BB0_52;
	shl.b32 	%r241, %r271, 2;
	add.s32 	%r242, %r43, %r241;
	ld.shared.f32 	%f892, [%r242];
	mul.wide.u32 	%rd69, %r271, 4;
	add.s64 	%rd70, %rd3, %rd69;
	ld.local.f32 	%f893, [%rd70];
	fma.rn.f32 	%f894, %f116, %f892, %f893;
	st.local.f32 	[%rd70], %f894;
	ld.shared.f32 	%f895, [%r242+4];
	ld.local.f32 	%f896, [%rd70+4];
	fma.rn.f32 	%f897, %f116, %f895, %f896;
	st.local.f32 	[%rd70+4], %f897;
	ld.shared.f32 	%f898, [%r242+8];
	ld.local.f32 	%f899, [%rd70+8];
	fma.rn.f32 	%f900, %f116, %f898, %f899;
	st.local.f32 	[%rd70+8], %f900;
	ld.shared.f32 	%f901, [%r242+12];
	ld.local.f32 	%f902, [%rd70+12];
	fma.rn.f32 	%f903, %f116, %f901, %f902;
	st.local.f32 	[%rd70+12], %f903;
	add.s32 	%r271, %r271, 4;
$L__BB0_52:
	setp.eq.s32 	%p101, %r9, 0;
	@%p101 bra 	$L__BB0_56;
	setp.eq.s32 	%p102, %r9, 1;
	shl.b32 	%r243, %r271, 2;
	add.s32 	%r52, %r43, %r243;
	ld.shared.f32 	%f904, [%r52];
	mul.wide.u32 	%rd71, %r271, 4;
	add.s64 	%rd9, %rd3, %rd71;
	ld.local.f32 	%f905, [%rd9];
	fma.rn.f32 	%f906, %f116, %f904, %f905;
	st.local.f32 	[%rd9], %f906;
	@%p102 bra 	$L__BB0_56;
	setp.eq.s32 	%p103, %r9, 2;
	ld.shared.f32 	%f907, [%r52+4];
	ld.local.f32 	%f908, [%rd9+4];
	fma.rn.f32 	%f909, %f116, %f907, %f908;
	st.local.f32 	[%rd9+4], %f909;
	@%p103 bra 	$L__BB0_56;
	ld.shared.f32 	%f910, [%r52+8];
	ld.local.f32 	%f911, [%rd9+8];
	fma.rn.f32 	%f912, %f116, %f910, %f911;
	st.local.f32 	[%rd9+8], %f912;
$L__BB0_56:
	add.s32 	%r268, %r268, 1;
	setp.eq.s32 	%p104, %r268, 32;
	@%p104 bra 	$L__BB0_121;
	bra.uni 	$L__BB0_42;
$L__BB0_57:
	setp.ge.s32 	%p53, %r12, %r67;
	mov.f32 	%f1040, 0f00000000;
	@%p53 bra 	$L__BB0_59;
	sub.f32 	%f360, %f1036, %f995;
	fma.rn.f32 	%f361, %f360, 0f3BBB989D, 0f3F000000;
	cvt.sat.f32.f32 	%f362, %f361;
	mov.f32 	%f363, 0f4B400001;
	mov.f32 	%f364, 0f437C0000;
	fma.rm.f32 	%f365, %f362, %f364, %f363;
	add.f32 	%f366, %f365, 0fCB40007F;
	neg.f32 	%f367, %f366;
	fma.rn.f32 	%f368, %f360, 0f3FB8AA3B, %f367;
	fma.rn.f32 	%f369, %f360, 0f32A57060, %f368;
	mov.b32 	%r131, %f365;
	shl.b32 	%r132, %r131, 23;
	mov.b32 	%f370, %r132;
	ex2.approx.ftz.f32 	%f371, %f369;
	fma.rn.f32 	%f1040, %f371, %f370, 0f00000000;
$L__BB0_59:
	add.s32 	%r133, %r12, 1;
	setp.ge.s32 	%p54, %r133, %r67;
	@%p54 bra 	$L__BB0_61;
	sub.f32 	%f372, %f1035, %f995;
	fma.rn.f32 	%f373, %f372, 0f3BBB989D, 0f3F000000;
	cvt.sat.f32.f32 	%f374, %f373;
	mov.f32 	%f375, 0f4B400001;
	mov.f32 	%f376, 0f437C0000;
	fma.rm.f32 	%f377, %f374, %f376, %f375;
	add.f32 	%f378, %f377, 0fCB40007F;
	neg.f32 	%f379, %f378;
	fma.rn.f32 	%f380, %f372, 0f3FB8AA3B, %f379;
	fma.rn.f32 	%f381, %f372, 0f32A57060, %f380;
	mov.b32 	%r134, %f377;
	shl.b32 	%r135, %r134, 23;
	mov.b32 	%f382, %r135;
	ex2.approx.ftz.f32 	%f383, %f381;
	fma.rn.f32 	%f1040, %f383, %f382, %f1040;
$L__BB0_61:
	add.s32 	%r136, %r12, 2;
	setp.ge.s32 	%p55, %r136, %r67;
	@%p55 bra 	$L__BB0_63;
	sub.f32 	%f384, %f1034, %f995;
	fma.rn.f32 	%f385, %f384, 0f3BBB989D, 0f3F000000;
	cvt.sat.f32.f32 	%f386, %f385;
	mov.f32 	%f387, 0f4B400001;
	mov.f32 	%f388, 0f437C0000;
	fma.rm.f32 	%f389, %f386, %f388, %f387;
	add.f32 	%f390, %f389, 0fCB40007F;
	neg.f32 	%f391, %f390;
	fma.rn.f32 	%f392, %f384, 0f3FB8AA3B, %f391;
	fma.rn.f32 	%f393, %f384, 0f32A57060, %f392;
	mov.b32 	%r137, %f389;
	shl.b32 	%r138, %r137, 23;
	mov.b32 	%f394, %r138;
	ex2.approx.ftz.f32 	%f395, %f393;
	fma.rn.f32 	%f1040, %f395, %f394, %f1040;
$L__BB0_63:
	add.s32 	%r139, %r12, 3;
	setp.ge.s32 	%p56, %r139, %r67;
	@%p56 bra 	$L__BB0_65;
	sub.f32 	%f396, %f1033, %f995;
	fma.rn.f32 	%f397, %f396, 0f3BBB989D, 0f3F000000;
	cvt.sat.f32.f32 	%f398, %f397;
	mov.f32 	%f399, 0f4B400001;
	mov.f32 	%f400, 0f437C0000;
	fma.rm.f32 	%f401, %f398, %f400, %f399;
	add.f32 	%f402, %f401, 0fCB40007F;
	neg.f32 	%f403, %f402;
	fma.rn.f32 	%f404, %f396, 0f3FB8AA3B, %f403;
	fma.rn.f32 	%f405, %f396, 0f32A57060, %f404;
	mov.b32 	%r140, %f401;
	shl.b32 	%r141, %r140, 23;
	mov.b32 	%f406, %r141;
	ex2.approx.ftz.f32 	%f407, %f405;
	fma.rn.f32 	%f1040, %f407, %f406, %f1040;
$L__BB0_65:
	add.s32 	%r142, %r12, 4;
	setp.ge.s32 	%p57, %r142, %r67;
	@%p57 bra 	$L__BB0_67;
	sub.f32 	%f408, %f1032, %f995;
	fma.rn.f32 	%f409, %f408, 0f3BBB989D, 0f3F000000;
	cvt.sat.f32.f32 	%f410, %f409;
	mov.f32 	%f411, 0f4B400001;
	mov.f32 	%f412, 0f437C0000;
	fma.rm.f32 	%f413, %f410, %f412, %f411;
	add.f32 	%f414, %f413, 0fCB40007F;
	neg.f32 	%f415, %f414;
	fma.rn.f32 	%f416, %f408, 0f3FB8AA3B, %f415;
	fma.rn.f32 	%f417, %f408, 0f32A57060, %f416;
	mov.b32 	%r143, %f413;
	shl.b32 	%r144, %r143, 23;
	mov.b32 	%f418, %r144;
	ex2.approx.ftz.f32 	%f419, %f417;
	fma.rn.f32 	%f1040, %f419, %f418, %f1040;
$L__BB0_67:
	add.s32 	%r145, %r12, 5;
	setp.ge.s32 	%p58, %r145, %r67;
	@%p58 bra 	$L__BB0_69;
	sub.f32 	%f420, %f1031, %f995;
	fma.rn.f32 	%f421, %f420, 0f3BBB989D, 0f3F000000;
	cvt.sat.f32.f32 	%f422, %f421;
	mov.f32 	%f423, 0f4B400001;
	mov.f32 	%f424, 0f437C0000;
	fma.rm.f32 	%f425, %f422, %f424, %f423;
	add.f32 	%f426, %f425, 0fCB40007F;
	neg.f32 	%f427, %f426;
	fma.rn.f32 	%f428, %f420, 0f3FB8AA3B, %f427;
	fma.rn.f32 	%f429, %f420, 0f32A57060, %f428;
	mov.b32 	%r146, %f425;
	shl.b32 	%r147, %r146, 23;
	mov.b32 	%f430, %r147;
	ex2.approx.ftz.f32 	%f431, %f429;
	fma.rn.f32 	%f1040, %f431, %f430, %f1040;
$L__BB0_69:
	add.s32 	%r148, %r12, 6;
	setp.ge.s32 	%p59, %r148, %r67;
	@%p59 bra 	$L__BB0_71;
	sub.f32 	%f432, %f1030, %f995;
	fma.rn.f32 	%f433, %f432, 0f3BBB989D, 0f3F000000;
	cvt.sat.f32.f32 	%f434, %f433;
	mov.f32 	%f435, 0f4B400001;
	mov.f32 	%f436, 0f437C0000;
	fma.rm.f32 	%f437, %f434, %f436, %f435;
	add.f32 	%f438, %f437, 0fCB40007F;
	neg.f32 	%f439, %f438;
	fma.rn.f32 	%f440, %f432, 0f3FB8AA3B, %f439;
	fma.rn.f32 	%f441, %f432, 0f32A57060, %f440;
	mov.b32 	%r149, %f437;
	shl.b32 	%r150, %r149, 23;
	mov.b32 	%f442, %r150;
	ex2.approx.ftz.f32 	%f443, %f441;
	fma.rn.f32 	%f1040, %f443, %f442, %f1040;
$L__BB0_71:
	add.s32 	%r151, %r12, 7;
	setp.ge.s32 	%p60, %r151, %r67;
	@%p60 bra 	$L__BB0_73;
	sub.f32 	%f444, %f1029, %f995;
	fma.rn.f32 	%f445, %f444, 0f3BBB989D, 0f3F000000;
	cvt.sat.f32.f32 	%f446, %f445;
	mov.f32 	%f447, 0f4B400001;
	mov.f32 	%f448, 0f437C0000;
	fma.rm.f32 	%f449, %f446, %f448, %f447;
	add.f32 	%f450, %f449, 0fCB40007F;
	neg.f32 	%f451, %f450;
	fma.rn.f32 	%f452, %f444, 0f3FB8AA3B, %f451;
	fma.rn.f32 	%f453, %f444, 0f32A57060, %f452;
	mov.b32 	%r152, %f449;
	shl.b32 	%r153, %r152, 23;
	mov.b32 	%f454, %r153;
	ex2.approx.ftz.f32 	%f455, %f453;
	fma.rn.f32 	%f1040, %f455, %f454, %f1040;
$L__BB0_73:
	add.s32 	%r154, %r12, 8;
	setp.ge.s32 	%p61, %r154, %r67;
	@%p61 bra 	$L__BB0_75;
	sub.f32 	%f456, %f1028, %f995;
	fma.rn.f32 	%f457, %f456, 0f3BBB989D, 0f3F000000;
	cvt.sat.f32.f32 	%f458, %f457;
	mov.f32 	%f459, 0f4B400001;
	mov.f32 	%f460, 0f437C0000;
	fma.rm.f32 	%f461, %f458, %f460, %f459;
	add.f32 	%f462, %f461, 0fCB40007F;
	neg.f32 	%f463, %f462;
	fma.rn.f32 	%f464, %f456, 0f3FB8AA3B, %f463;
	fma.rn.f32 	%f465, %f456, 0f32A57060, %f464;
	mov.b32 	%r155, %f461;
	shl.b32 	%r156, %r155, 23;
	mov.b32 	%f466, %r156;
	ex2.approx.ftz.f32 	%f467, %f465;
	fma.rn.f32 	%f1040, %f467, %f466, %f1040;
$L__BB0_75:
	add.s32 	%r157, %r12, 9;
	setp.ge.s32 	%p62, %r157, %r67;
	@%p62 bra 	$L__BB0_77;
	sub.f32 	%f468, %f1027, %f995;
	fma.rn.f32 	%f469, %f468, 0f3BBB989D, 0f3F000000;
	cvt.sat.f32.f32 	%f470, %f469;
	mov.f32 	%f471, 0f4B400001;
	mov.f32 	%f472, 0f437C0000;
	fma.rm.f32 	%f473, %f470, %f472, %f471;
	add.f32 	%f474, %f473, 0fCB40007F;
	neg.f32 	%f475, %f474;
	fma.rn.f32 	%f476, %f468, 0f3FB8AA3B, %f475;
	fma.rn.f32 	%f477, %f468, 0f32A57060, %f476;
	mov.b32 	%r158, %f473;
	shl.b32 	%r159, %r158, 23;
	mov.b32 	%f478, %r159;
	ex2.approx.ftz.f32 	%f479, %f477;
	fma.rn.f32 	%f1040, %f479, %f478, %f1040;
$L__BB0_77:
	add.s32 	%r160, %r12, 10;
	setp.ge.s32 	%p63, %r160, %r67;
	@%p63 bra 	$L__BB0_79;
	sub.f32 	%f480, %f1026, %f995;
	fma.rn.f32 	%f481, %f480, 0f3BBB989D, 0f3F000000;
	cvt.sat.f32.f32 	%f482, %f481;
	mov.f32 	%f483, 0f4B400001;
	mov.f32 	%f484, 0f437C0000;
	fma.rm.f32 	%f485, %f482, %f484, %f483;
	add.f32 	%f486, %f485, 0fCB40007F;
	neg.f32 	%f487, %f486;
	fma.rn.f32 	%f488, %f480, 0f3FB8AA3B, %f487;
	fma.rn.f32 	%f489, %f480, 0f32A57060, %f488;
	mov.b32 	%r161, %f485;
	shl.b32 	%r162, %r161, 23;
	mov.b32 	%f490, %r162;
	ex2.approx.ftz.f32 	%f491, %f489;
	fma.rn.f32 	%f1040, %f491, %f490, %f1040;
$L__BB0_79:
	add.s32 	%r163, %r12, 11;
	setp.ge.s32 	%p64, %r163, %r67;
	@%p64 bra 	$L__BB0_81;
	sub.f32 	%f492, %f1025, %f995;
	fma.rn.f32 	%f493, %f492, 0f3BBB989D, 0f3F000000;
	cvt.sat.f32.f32 	%f494, %f493;
	mov.f32 	%f495, 0f4B400001;
	mov.f32 	%f496, 0f437C0000;
	fma.rm.f32 	%f497, %f494, %f496, %f495;
	add.f32 	%f498, %f497, 0fCB40007F;
	neg.f32 	%f499, %f498;
	fma.rn.f32 	%f500, %f492, 0f3FB8AA3B, %f499;
	fma.rn.f32 	%f501, %f492, 0f32A57060, %f500;
	mov.b32 	%r164, %f497;
	shl.b32 	%r165, %r164, 23;
	mov.b32 	%f502, %r165;
	ex2.approx.ftz.f32 	%f503, %f501;
	fma.rn.f32 	%f1040, %f503, %f502, %f1040;
$L__BB0_81:
	add.s32 	%r166, %r12, 12;
	setp.ge.s32 	%p65, %r166, %r67;
	@%p65 bra 	$L__BB0_83;
	sub.f32 	%f504, %f1024, %f995;
	fma.rn.f32 	%f505, %f504, 0f3BBB989D, 0f3F000000;
	cvt.sat.f32.f32 	%f506, %f505;
	mov.f32 	%f507, 0f4B400001;
	mov.f32 	%f508, 0f437C0000;
	fma.rm.f32 	%f509, %f506, %f508, %f507;
	add.f32 	%f510, %f509, 0fCB40007F;
	neg.f32 	%f511, %f510;
	fma.rn.f32 	%f512, %f504, 0f3FB8AA3B, %f511;
	fma.rn.f32 	%f513, %f504, 0f32A57060, %f512;
	mov.b32 	%r167, %f509;
	shl.b32 	%r168, %r167, 23;
	mov.b32 	%f514, %r168;
	ex2.approx.ftz.f32 	%f515, %f513;
	fma.rn.f32 	%f1040, %f515, %f514, %f1040;
$L__BB0_83:
	add.s32 	%r169, %r12, 13;
	setp.ge.s32 	%p66, %r169, %r67;
	@%p66 bra 	$L__BB0_85;
	sub.f32 	%f516, %f1023, %f995;
	fma.rn.f32 	%f517, %f516, 0f3BBB989D, 0f3F000000;
	cvt.sat.f32.f32 	%f518, %f517;
	mov.f32 	%f519, 0f4B400001;
	mov.f32 	%f520, 0f437C0000;
	fma.rm.f32 	%f521, %f518, %f520, %f519;
	add.f32 	%f522, %f521, 0fCB40007F;
	neg.f32 	%f523, %f522;
	fma.rn.f32 	%f524, %f516, 0f3FB8AA3B, %f523;
	fma.rn.f32 	%f525, %f516, 0f32A57060, %f524;
	mov.b32 	%r170, %f521;
	shl.b32 	%r171, %r170, 23;
	mov.b32 	%f526, %r171;
	ex2.approx.ftz.f32 	%f527, %f525;
	fma.rn.f32 	%f1040, %f527, %f526, %f1040;
$L__BB0_85:
	add.s32 	%r172, %r12, 14;
	setp.ge.s32 	%p67, %r172, %r67;
	@%p67 bra 	$L__BB0_87;
	sub.f32 	%f528, %f1022, %f995;
	fma.rn.f32 	%f529, %f528, 0f3BBB989D, 0f3F000000;
	cvt.sat.f32.f32 	%f530, %f529;
	mov.f32 	%f531, 0f4B400001;
	mov.f32 	%f532, 0f437C0000;
	fma.rm.f32 	%f533, %f530, %f532, %f531;
	add.f32 	%f534, %f533, 0fCB40007F;
	neg.f32 	%f535, %f534;
	fma.rn.f32 	%f536, %f528, 0f3FB8AA3B, %f535;
	fma.rn.f32 	%f537, %f528, 0f32A57060, %f536;
	mov.b32 	%r173, %f533;
	shl.b32 	%r174, %r173, 23;
	mov.b32 	%f538, %r174;
	ex2.approx.ftz.f32 	%f539, %f537;
	fma.rn.f32 	%f1040, %f539, %f538, %f1040;
$L__BB0_87:
	add.s32 	%r175, %r12, 15;
	setp.ge.s32 	%p68, %r175, %r67;
	@%p68 bra 	$L__BB0_89;
	sub.f32 	%f540, %f1021, %f995;
	fma.rn.f32 	%f541, %f540, 0f3BBB989D, 0f3F000000;
	cvt.sat.f32.f32 	%f542, %f541;
	mov.f32 	%f543, 0f4B400001;
	mov.f32 	%f544, 0f437C0000;
	fma.rm.f32 	%f545, %f542, %f544, %f543;
	add.f32 	%f546, %f545, 0fCB40007F;
	neg.f32 	%f547, %f546;
	fma.rn.f32 	%f548, %f540, 0f3FB8AA3B, %f547;
	fma.rn.f32 	%f549, %f540, 0f32A57060, %f548;
	mov.b32 	%r176, %f545;
	shl.b32 	%r177, %r176, 23;
	mov.b32 	%f550, %r177;
	ex2.approx.ftz.f32 	%f551, %f549;
	fma.rn.f32 	%f1040, %f551, %f550, %f1040;
$L__BB0_89:
	add.s32 	%r178, %r12, 16;
	setp.ge.s32 	%p69, %r178, %r67;
	@%p69 bra 	$L__BB0_91;
	sub.f32 	%f552, %f1020, %f995;
	fma.rn.f32 	%f553, %f552, 0f3BBB989D, 0f3F000000;
	cvt.sat.f32.f32 	%f554, %f553;
	mov.f32 	%f555, 0f4B400001;
	mov.f32 	%f556, 0f437C0000;
	fma.rm.f32 	%f557, %f554, %f556, %f555;
	add.f32 	%f558, %f557, 0fCB40007F;
	neg.f32 	%f559, %f558;
	fma.rn.f32 	%f560, %f552, 0f3FB8AA3B, %f559;
	fma.rn.f32 	%f561, %f552, 0f32A57060, %f560;
	mov.b32 	%r179, %f557;
	shl.b32 	%r180, %r179, 23;
	mov.b32 	%f562, %r180;
	ex2.approx.ftz.f32 	%f563, %f561;
	fma.rn.f32 	%f1040, %f563, %f562, %f1040;
$L__BB0_91:
	add.s32 	%r181, %r12, 17;
	setp.ge.s32 	%p70, %r181, %r67;
	@%p70 bra 	$L__BB0_93;
	sub.f32 	%f564, %f1019, %f995;
	fma.rn.f32 	%f565, %f564, 0f3BBB989D, 0f3F000000;
	cvt.sat.f32.f32 	%f566, %f565;
	mov.f32 	%f567, 0f4B400001;
	mov.f32 	%f568, 0f437C0000;
	fma.rm.f32 	%f569, %f566, %f568, %f567;
	add.f32 	%f570, %f569, 0fCB40007F;
	neg.f32 	%f571, %f570;
	fma.rn.f32 	%f572, %f564, 0f3FB8AA3B, %f571;
	fma.rn.f32 	%f573, %f564, 0f32A57060, %f572;
	mov.b32 	%r182, %f569;
	shl.b32 	%r183, %r182, 23;
	mov.b32 	%f574, %r183;
	ex2.approx.ftz.f32 	%f575, %f573;
	fma.rn.f32 	%f1040, %f575, %f574, %f1040;
$L__BB0_93:
	add.s32 	%r184, %r12, 18;
	setp.ge.s32 	%p71, %r184, %r67;
	@%p71 bra 	$L__BB0_95;
	sub.f32 	%f576, %f1018, %f995;
	fma.rn.f32 	%f577, %f576, 0f3BBB989D, 0f3F000000;
	cvt.sat.f32.f32 	%f578, %f577;
	mov.f32 	%f579, 0f4B400001;
	mov.f32 	%f580, 0f437C0000;
	fma.rm.f32 	%f581, %f578, %f580, %f579;
	add.f32 	%f582, %f581, 0fCB40007F;
	neg.f32 	%f583, %f582;
	fma.rn.f32 	%f584, %f576, 0f3FB8AA3B, %f583;
	fma.rn.f32 	%f585, %f576, 0f32A57060, %f584;
	mov.b32 	%r185, %f581;
	shl.b32 	%r186, %r185, 23;
	mov.b32 	%f586, %r186;
	ex2.approx.ftz.f32 	%f587, %f585;
	fma.rn.f32 	%f1040, %f587, %f586, %f1040;
$L__BB0_95:
	add.s32 	%r187, %r12, 19;
	setp.ge.s32 	%p72, %r187, %r67;
	@%p72 bra 	$L__BB0_97;
	sub.f32 	%f588, %f1017, %f995;
	fma.rn.f32 	%f589, %f588, 0f3BBB989D, 0f3F000000;
	cvt.sat.f32.f32 	%f590, %f589;
	mov.f32 	%f591, 0f4B400001;
	mov.f32 	%f592, 0f437C0000;
	fma.rm.f32 	%f593, %f590, %f592, %f591;
	add.f32 	%f594, %f593, 0fCB40007F;
	neg.f32 	%f595, %f594;
	fma.rn.f32 	%f596, %f588, 0f3FB8AA3B, %f595;
	fma.rn.f32 	%f597, %f588, 0f32A57060, %f596;
	mov.b32 	%r188, %f593;
	shl.b32 	%r189, %r188, 23;
	mov.b32 	%f598, %r189;
	ex2.approx.ftz.f32 	%f599, %f597;
	fma.rn.f32 	%f1040, %f599, %f598, %f1040;
$L__BB0_97:
	add.s32 	%r190, %r12, 20;
	setp.ge.s32 	%p73, %r190, %r67;
	@%p73 bra 	$L__BB0_99;
	sub.f32 	%f600, %f1016, %f995;
	fma.rn.f32 	%f601, %f600, 0f3BBB989D, 0f3F000000;
	cvt.sat.f32.f32 	%f602, %f601;
	mov.f32 	%f603, 0f4B400001;
	mov.f32 	%f604, 0f437C0000;
	fma.rm.f32 	%f605, %f602, %f604, %f603;
	add.f32 	%f606, %f605, 0fCB40007F;
	neg.f32 	%f607, %f606;
	fma.rn.f32 	%f608, %f600, 0f3FB8AA3B, %f607;
	fma.rn.f32 	%f609, %f600, 0f32A57060, %f608;
	mov.b32 	%r191, %f605;
	shl.b32 	%r192, %r191, 23;
	mov.b32 	%f610, %r192;
	ex2.approx.ftz.f32 	%f611, %f609;
	fma.rn.f32 	%f1040, %f611, %f610, %f1040;
$L__BB0_99:
	add.s32 	%r193, %r12, 21;
	setp.ge.s32 	%p74, %r193, %r67;
	@%p74 bra 	$L__BB0_101;
	sub.f32 	%f612, %f1015, %f995;
	fma.rn.f32 	%f613, %f612, 0f3BBB989D, 0f3F000000;
	cvt.sat.f32.f32 	%f614, %f613;
	mov.f32 	%f615, 0f4B400001;
	mov.f32 	%f616, 0f437C0000;
	fma.rm.f32 	%f617, %f614, %f616, %f615;
	add.f32 	%f618, %f617, 0fCB40007F;
	neg.f32 	%f619, %f618;
	fma.rn.f32 	%f620, %f612, 0f3FB8AA3B, %f619;
	fma.rn.f32 	%f621, %f612, 0f32A57060, %f620;
	mov.b32 	%r194, %f617;
	shl.b32 	%r195, %r194, 23;
	mov.b32 	%f622, %r195;
	ex2.approx.ftz.f32 	%f623, %f621;
	fma.rn.f32 	%f1040, %f623, %f622, %f1040;
$L__BB0_101:
	add.s32 	%r196, %r12, 22;
	setp.ge.s32 	%p75, %r196, %r67;
	@%p75 bra 	$L__BB0_103;
	sub.f32 	%f624, %f1014, %f995;
	fma.rn.f32 	%f625, %f624, 0f3BBB989D, 0f3F000000;
	cvt.sat.f32.f32 	%f626, %f625;
	mov.f32 	%f627, 0f4B400001;
	mov.f32 	%f628, 0f437C0000;
	fma.rm.f32 	%f629, %f626, %f628, %f627;
	add.f32 	%f630, %f629, 0fCB40007F;
	neg.f32 	%f631, %f630;
	fma.rn.f32 	%f632, %f624, 0f3FB8AA3B, %f631;
	fma.rn.f32 	%f633, %f624, 0f32A57060, %f632;
	mov.b32 	%r197, %f629;
	shl.b32 	%r198, %r197, 23;
	mov.b32 	%f634, %r198;
	ex2.approx.ftz.f32 	%f635, %f633;
	fma.rn.f32 	%f1040, %f635, %f634, %f1040;
$L__BB0_103:
	add.s32 	%r199, %r12, 23;
	setp.ge.s32 	%p76, %r199, %r67;
	@%p76 bra 	$L__BB0_105;
	sub.f32 	%f636, %f1013, %f995;
	fma.rn.f32 	%f637, %f636, 0f3BBB989D, 0f3F000000;
	cvt.sat.f32.f32 	%f638, %f637;
	mov.f32 	%f639, 0f4B400001;
	mov.f32 	%f640, 0f437C0000;
	fma.rm.f32 	%f641, %f638, %f640, %f639;
	add.f32 	%f642, %f641, 0fCB40007F;
	neg.f32 	%f643, %f642;
	fma.rn.f32 	%f644, %f636, 0f3FB8AA3B, %f643;
	fma.rn.f32 	%f645, %f636, 0f32A57060, %f644;
	mov.b32 	%r200, %f641;
	shl.b32 	%r201, %r200, 23;
	mov.b32 	%f646, %r201;
	ex2.approx.ftz.f32 	%f647, %f645;
	fma.rn.f32 	%f1040, %f647, %f646, %f1040;
$L__BB0_105:
	add.s32 	%r202, %r12, 24;
	setp.ge.s32 	%p77, %r202, %r67;
	@%p77 bra 	$L__BB0_107;
	sub.f32 	%f648, %f1012, %f995;
	fma.rn.f32 	%f649, %f648, 0f3BBB989D, 0f3F000000;
	cvt.sat.f32.f32 	%f650, %f649;
	mov.f32 	%f651, 0f4B400001;
	mov.f32 	%f652, 0f437C0000;
	fma.rm.f32 	%f653, %f650, %f652, %f651;
	add.f32 	%f654, %f653, 0fCB40007F;
	neg.f32 	%f655, %f654;
	fma.rn.f32 	%f656, %f648, 0f3FB8AA3B, %f655;
	fma.rn.f32 	%f657, %f648, 0f32A57060, %f656;
	mov.b32 	%r203, %f653;
	shl.b32 	%r204, %r203, 23;
	mov.b32 	%f658, %r204;
	ex2.approx.ftz.f32 	%f659, %f657;
	fma.rn.f32 	%f1040, %f659, %f658, %f1040;
$L__BB0_107:
	add.s32 	%r205, %r12, 25;
	setp.ge.s32 	%p78, %r205, %r67;
	@%p78 bra 	$L__BB0_109;
	sub.f32 	%f660, %f1011, %f995;
	fma.rn.f32 	%f661, %f660, 0f3BBB989D, 0f3F000000;
	cvt.sat.f32.f32 	%f662, %f661;
	mov.f32 	%f663, 0f4B400001;
	mov.f32 	%f664, 0f437C0000;
	fma.rm.f32 	%f665, %f662, %f664, %f663;
	add.f32 	%f666, %f665, 0fCB40007F;
	neg.f32 	%f667, %f666;
	fma.rn.f32 	%f668, %f660, 0f3FB8AA3B, %f667;
	fma.rn.f32 	%f669, %f660, 0f32A57060, %f668;
	mov.b32 	%r206, %f665;
	shl.b32 	%r207, %r206, 23;
	mov.b32 	%f670, %r207;
	ex2.approx.ftz.f32 	%f671, %f669;
	fma.rn.f32 	%f1040, %f671, %f670, %f1040;
$L__BB0_109:
	add.s32 	%r208, %r12, 26;
	setp.ge.s32 	%p79, %r208, %r67;
	@%p79 bra 	$L__BB0_111;
	sub.f32 	%f672, %f1010, %f995;
	fma.rn.f32 	%f673, %f672, 0f3BBB989D, 0f3F000000;
	cvt.sat.f32.f32 	%f674, %f673;
	mov.f32 	%f675, 0f4B400001;
	mov.f32 	%f676, 0f437C0000;
	fma.rm.f32 	%f677, %f674, %f676, %f675;
	add.f32 	%f678, %f677, 0fCB40007F;
	neg.f32 	%f679, %f678;
	fma.rn.f32 	%f680, %f672, 0f3FB8AA3B, %f679;
	fma.rn.f32 	%f681, %f672, 0f32A57060, %f680;
	mov.b32 	%r209, %f677;
	shl.b32 	%r210, %r209, 23;
	mov.b32 	%f682, %r210;
	ex2.approx.ftz.f32 	%f683, %f681;
	fma.rn.f32 	%f1040, %f683, %f682, %f1040;
$L__BB0_111:
	add.s32 	%r211, %r12, 27;
	setp.ge.s32 	%p80, %r211, %r67;
	@%p80 bra 	$L__BB0_113;
	sub.f32 	%f684, %f1009, %f995;
	fma.rn.f32 	%f685, %f684, 0f3BBB989D, 0f3F000000;
	cvt.sat.f32.f32 	%f686, %f685;
	mov.f32 	%f687, 0f4B400001;
	mov.f32 	%f688, 0f437C0000;
	fma.rm.f32 	%f689, %f686, %f688, %f687;
	add.f32 	%f690, %f689, 0fCB40007F;
	neg.f32 	%f691, %f690;
	fma.rn.f32 	%f692, %f684, 0f3FB8AA3B, %f691;
	fma.rn.f32 	%f693, %f684, 0f32A57060, %f692;
	mov.b32 	%r212, %f689;
	shl.b32 	%r213, %r212, 23;
	mov.b32 	%f694, %r213;
	ex2.approx.ftz.f32 	%f695, %f693;
	fma.rn.f32 	%f1040, %f695, %f694, %f1040;
$L__BB0_113:
	add.s32 	%r214, %r12, 28;
	setp.ge.s32 	%p81, %r214, %r67;
	@%p81 bra 	$L__BB0_115;
	sub.f32 	%f696, %f1008, %f995;
	fma.rn.f32 	%f697, %f696, 0f3BBB989D, 0f3F000000;
	cvt.sat.f32.f32 	%f698, %f697;
	mov.f32 	%f699, 0f4B400001;
	mov.f32 	%f700, 0f437C0000;
	fma.rm.f32 	%f701, %f698, %f700, %f699;
	add.f32 	%f702, %f701, 0fCB40007F;
	neg.f32 	%f703, %f702;
	fma.rn.f32 	%f704, %f696, 0f3FB8AA3B, %f703;
	fma.rn.f32 	%f705, %f696, 0f32A57060, %f704;
	mov.b32 	%r215, %f701;
	shl.b32 	%r216, %r215, 23;
	mov.b32 	%f706, %r216;
	ex2.approx.ftz.f32 	%f707, %f705;
	fma.rn.f32 	%f1040, %f707, %f706, %f1040;
$L__BB0_115:
	add.s32 	%r217, %r12, 29;
	setp.ge.s32 	%p82, %r217, %r67;
	@%p82 bra 	$L__BB0_117;
	sub.f32 	%f708, %f1007, %f995;
	fma.rn.f32 	%f709, %f708, 0f3BBB989D, 0f3F000000;
	cvt.sat.f32.f32 	%f710, %f709;
	mov.f32 	%f711, 0f4B400001;
	mov.f32 	%f712, 0f437C0000;
	fma.rm.f32 	%f713, %f710, %f712, %f711;
	add.f32 	%f714, %f713, 0fCB40007F;
	neg.f32 	%f715, %f714;
	fma.rn.f32 	%f716, %f708, 0f3FB8AA3B, %f715;
	fma.rn.f32 	%f717, %f708, 0f32A57060, %f716;
	mov.b32 	%r218, %f713;
	shl.b32 	%r219, %r218, 23;
	mov.b32 	%f718, %r219;
	ex2.approx.ftz.f32 	%f719, %f717;
	fma.rn.f32 	%f1040, %f719, %f718, %f1040;
$L__BB0_117:
	add.s32 	%r220, %r12, 30;
	setp.ge.s32 	%p83, %r220, %r67;
	@%p83 bra 	$L__BB0_119;
	sub.f32 	%f720, %f1006, %f995;
	fma.rn.f32 	%f721, %f720, 0f3BBB989D, 0f3F000000;
	cvt.sat.f32.f32 	%f722, %f721;
	mov.f32 	%f723, 0f4B400001;
	mov.f32 	%f724, 0f437C0000;
	fma.rm.f32 	%f725, %f722, %f724, %f723;
	add.f32 	%f726, %f725, 0fCB40007F;
	neg.f32 	%f727, %f726;
	fma.rn.f32 	%f728, %f720, 0f3FB8AA3B, %f727;
	fma.rn.f32 	%f729, %f720, 0f32A57060, %f728;
	mov.b32 	%r221, %f725;
	shl.b32 	%r222, %r221, 23;
	mov.b32 	%f730, %r222;
	ex2.approx.ftz.f32 	%f731, %f729;
	fma.rn.f32 	%f1040, %f731, %f730, %f1040;
$L__BB0_119:
	add.s32 	%r223, %r12, 31;
	setp.ge.s32 	%p84, %r223, %r67;
	@%p84 bra 	$L__BB0_121;
	sub.f32 	%f732, %f1005, %f995;
	fma.rn.f32 	%f733, %f732, 0f3BBB989D, 0f3F000000;
	cvt.sat.f32.f32 	%f734, %f733;
	mov.f32 	%f735, 0f4B400001;
	mov.f32 	%f736, 0f437C0000;
	fma.rm.f32 	%f737, %f734, %f736, %f735;
	add.f32 	%f738, %f737, 0fCB40007F;
	neg.f32 	%f739, %f738;
	fma.rn.f32 	%f740, %f732, 0f3FB8AA3B, %f739;
	fma.rn.f32 	%f741, %f732, 0f32A57060, %f740;
	mov.b32 	%r224, %f737;
	shl.b32 	%r225, %r224, 23;
	mov.b32 	%f742, %r225;
	ex2.approx.ftz.f32 	%f743, %f741;
	fma.rn.f32 	%f1040, %f743, %f742, %f1040;
$L__BB0_121:
	fma.rn.f32 	%f996, %f996, %f114, %f1040;
	bar.sync 	0;
	add.s32 	%r255, %r255, 1;
	add.s32 	%r244, %r67, 31;
	shr.u32 	%r245, %r244, 5;
	setp.ne.s32 	%p105, %r255, %r245;
	@%p105 bra 	$L__BB0_2;
	setp.lt.s32 	%p106, %r68, 1;
	cvt.f64.f32 	%fd1, %f996;
	setp.leu.f64 	%p107, %fd1, 0d3EB0C6F7A0B5ED8D;
	or.pred  	%p108, %p107, %p106;
	@%p108 bra 	$L__BB0_135;
	setp.lt.u32 	%p109, %r68, 16;
	mov.b32 	%r276, 0;
	@%p109 bra 	$L__BB0_126;
	add.s64 	%rd99, %rd3, 32;
	and.b32  	%r247, %r68, 2147483632;
	neg.s32 	%r274, %r247;
	mul.wide.u32 	%rd72, %r5, 4;
	add.s64 	%rd73, %rd72, %rd2;
	add.s64 	%rd98, %rd73, 32;
$L__BB0_125:
	.pragma "nounroll";
	ld.local.v4.f32 	{%f913, %f914, %f915, %f916}, [%rd99+-32];
	div.rn.f32 	%f917, %f913, %f996;
	st.global.f32 	[%rd98+-32], %f917;
	div.rn.f32 	%f918, %f914, %f996;
	st.global.f32 	[%rd98+-28], %f918;
	div.rn.f32 	%f919, %f915, %f996;
	st.global.f32 	[%rd98+-24], %f919;
	div.rn.f32 	%f920, %f916, %f996;
	st.global.f32 	[%rd98+-20], %f920;
	ld.local.v4.f32 	{%f921, %f922, %f923, %f924}, [%rd99+-16];
	div.rn.f32 	%f925, %f921, %f996;
	st.global.f32 	[%rd98+-16], %f925;
	div.rn.f32 	%f926, %f922, %f996;
	st.global.f32 	[%rd98+-12], %f926;
	div.rn.f32 	%f927, %f923, %f996;
	st.global.f32 	[%rd98+-8], %f927;
	div.rn.f32 	%f928, %f924, %f996;
	st.global.f32 	[%rd98+-4], %f928;
	ld.local.v4.f32 	{%f929, %f930, %f931, %f932}, [%rd99];
	div.rn.f32 	%f933, %f929, %f996;
	st.global.f32 	[%rd98], %f933;
	div.rn.f32 	%f934, %f930, %f996;
	st.global.f32 	[%rd98+4], %f934;
	div.rn.f32 	%f935, %f931, %f996;
	st.global.f32 	[%rd98+8], %f935;
	div.rn.f32 	%f936, %f932, %f996;
	st.global.f32 	[%rd98+12], %f936;
	ld.local.v4.f32 	{%f937, %f938, %f939, %f940}, [%rd99+16];
	div.rn.f32 	%f941, %f937, %f996;
	st.global.f32 	[%rd98+16], %f941;
	div.rn.f32 	%f942, %f938, %f996;
	st.global.f32 	[%rd98+20], %f942;
	div.rn.f32 	%f943, %f939, %f996;
	st.global.f32 	[%rd98+24], %f943;
	div.rn.f32 	%f944, %f940, %f996;
	st.global.f32 	[%rd98+28], %f944;
	add.s32 	%r274, %r274, 16;
	add.s64 	%rd99, %rd99, 64;
	add.s64 	%rd98, %rd98, 64;
	setp.ne.s32 	%p110, %r274, 0;
	mov.u32 	%r276, %r8;
	@%p110 bra 	$L__BB0_125;
$L__BB0_126:
	setp.eq.s32 	%p111, %r6, 0;
	@%p111 bra 	$L__BB0_135;
	setp.lt.u32 	%p112, %r6, 8;
	@%p112 bra 	$L__BB0_129;
	cvt.u64.u32 	%rd74, %r276;
	mul.wide.u32 	%rd75, %r276, 4;
	add.s64 	%rd76, %rd3, %rd75;
	ld.local.f32 	%f945, [%rd76];
	div.rn.f32 	%f946, %f945, %f996;
	add.s32 	%r248, %r276, %r5;
	mul.wide.u32 	%rd77, %r248, 4;
	add.s64 	%rd78, %rd2, %rd77;
	st.global.f32 	[%rd78], %f946;
	ld.local.f32 	%f947, [%rd76+4];
	div.rn.f32 	%f948, %f947, %f996;
	cvt.u64.u32 	%rd79, %r5;
	add.s64 	%rd80, %rd74, %rd79;
	shl.b64 	%rd81, %rd80, 2;
	add.s64 	%rd82, %rd2, %rd81;
	st.global.f32 	[%rd82+4], %f948;
	ld.local.f32 	%f949, [%rd76+8];
	div.rn.f32 	%f950, %f949, %f996;
	st.global.f32 	[%rd82+8], %f950;
	ld.local.f32 	%f951, [%rd76+12];
	div.rn.f32 	%f952, %f951, %f996;
	st.global.f32 	[%rd82+12], %f952;
	ld.local.f32 	%f953, [%rd76+16];
	div.rn.f32 	%f954, %f953, %f996;
	st.global.f32 	[%rd82+16], %f954;
	ld.local.f32 	%f955, [%rd76+20];
	div.rn.f32 	%f956, %f955, %f996;
	st.global.f32 	[%rd82+20], %f956;
	ld.local.f32 	%f957, [%rd76+24];
	div.rn.f32 	%f958, %f957, %f996;
	st.global.f32 	[%rd82+24], %f958;
	ld.local.f32 	%f959, [%rd76+28];
	div.rn.f32 	%f960, %f959, %f996;
	st.global.f32 	[%rd82+28], %f960;
	add.s32 	%r276, %r276, 8;
$L__BB0_129:
	setp.eq.s32 	%p113, %r7, 0;
	@%p113 bra 	$L__BB0_135;
	setp.lt.u32 	%p114, %r7, 4;
	@%p114 bra 	$L__BB0_132;
	cvt.u64.u32 	%rd83, %r276;
	mul.wide.u32 	%rd84, %r276, 4;
	add.s64 	%rd85, %rd3, %rd84;
	ld.local.f32 	%f961, [%rd85];
	div.rn.f32 	%f962, %f961, %f996;
	add.s32 	%r249, %r276, %r5;
	mul.wide.u32 	%rd86, %r249, 4;
	add.s64 	%rd87, %rd2, %rd86;
	st.global.f32 	[%rd87], %f962;
	ld.local.f32 	%f963, [%rd85+4];
	div.rn.f32 	%f964, %f963, %f996;
	cvt.u64.u32 	%rd88, %r5;
	add.s64 	%rd89, %rd83, %rd88;
	shl.b64 	%rd90, %rd89, 2;
	add.s64 	%rd91, %rd2, %rd90;
	st.global.f32 	[%rd91+4], %f964;
	ld.local.f32 	%f965, [%rd85+8];
	div.rn.f32 	%f966, %f965, %f996;
	st.global.f32 	[%rd91+8], %f966;
	ld.local.f32 	%f967, [%rd85+12];
	div.rn.f32 	%f968, %f967, %f996;
	st.global.f32 	[%rd91+12], %f968;
	add.s32 	%r276, %r276, 4;
$L__BB0_132:
	setp.eq.s32 	%p115, %r9, 0;
	@%p115 bra 	$L__BB0_135;
	add.s32 	%r250, %r276, %r5;
	mul.wide.u32 	%rd92, %r250, 4;
	add.s64 	%rd101, %rd2, %rd92;
	mul.wide.u32 	%rd93, %r276, 4;
	add.s64 	%rd100, %rd3, %rd93;
	neg.s32 	%r278, %r9;
$L__BB0_134:
	.pragma "nounroll";
	ld.local.f32 	%f969, [%rd100];
	div.rn.f32 	%f970, %f969, %f996;
	st.global.f32 	[%rd101], %f970;
	add.s64 	%rd101, %rd101, 4;
	add.s64 	%rd100, %rd100, 4;
	add.s32 	%r278, %r278, 1;
	setp.ne.s32 	%p116, %r278, 0;
	@%p116 bra 	$L__BB0_134;
$L__BB0_135:
	ld.param.u64 	%rd97, [_Z36flash_attention_kernel_v2_single_gpuPKfS0_S0_PfS1_iif_param_4];
	setp.lt.f32 	%p117, %f996, 0f00800000;
	mul.f32 	%f971, %f996, 0f4B000000;
	selp.f32 	%f972, %f971, %f996, %p117;
	selp.f32 	%f973, 0fC1B80000, 0f00000000, %p117;
	mov.b32 	%r251, %f972;
	add.s32 	%r252, %r251, -1059760811;
	and.b32  	%r253, %r252, -8388608;
	sub.s32 	%r254, %r251, %r253;
	mov.b32 	%f974, %r254;
	cvt.rn.f32.s32 	%f975, %r253;
	fma.rn.f32 	%f976, %f975, 0f34000000, %f973;
	add.f32 	%f977, %f974, 0fBF800000;
	fma.rn.f32 	%f978, %f977, 0fBE055027, 0f3E1039F6;
	fma.rn.f32 	%f979, %f978, %f977, 0fBDF8CDCC;
	fma.rn.f32 	%f980, %f979, %f977, 0f3E0F2955;
	fma.rn.f32 	%f981, %f980, %f977, 0fBE2AD8B9;
	fma.rn.f32 	%f982, %f981, %f977, 0f3E4CED0B;
	fma.rn.f32 	%f983, %f982, %f977, 0fBE7FFF22;
	fma.rn.f32 	%f984, %f983, %f977, 0f3EAAAA78;
	fma.rn.f32 	%f985, %f984, %f977, 0fBF000000;
	mul.f32 	%f986, %f977, %f985;
	fma.rn.f32 	%f987, %f986, %f977, %f977;
	fma.rn.f32 	%f988, %f976, 0f3F317218, %f987;
	setp.gt.u32 	%p118, %r251, 2139095039;
	fma.rn.f32 	%f989, %f972, 0f7F800000, 0f7F800000;
	selp.f32 	%f990, %f989, %f988, %p118;
	setp.eq.f32 	%p119, %f972, 0f00000000;
	selp.f32 	%f991, 0fFF800000, %f990, %p119;
	add.f32 	%f992, %f995, %f991;
	cvta.to.global.u64 	%rd94, %rd97;
	mul.wide.u32 	%rd95, %r2, 4;
	add.s64 	%rd96, %rd94, %rd95;
	st.global.f32 	[%rd96], %f992;
$L__BB0_136:
	ret;

}
	// .globl	_Z27ring_flash_attention_kernelPPKfS1_S1_PfS2_iifii
.visible .entry _Z27ring_flash_attention_kernelPPKfS1_S1_PfS2_iifii(
	.param .u64 .ptr .align 1 _Z27ring_flash_attention_kernelPPKfS1_S1_PfS2_iifii_param_0,
	.param .u64 .ptr .align 1 _Z27ring_flash_attention_kernelPPKfS1_S1_PfS2_iifii_param_1,
	.param .u64 .ptr .align 1 _Z27ring_flash_attention_kernelPPKfS1_S1_PfS2_iifii_param_2,
	.param .u64 .ptr .align 1 _Z27ring_flash_attention_kernelPPKfS1_S1_PfS2_iifii_param_3,
	.param .u64 .ptr .align 1 _Z27ring_flash_attention_kernelPPKfS1_S1_PfS2_iifii_param_4,
	.param .u32 _Z27ring_flash_attention_kernelPPKfS1_S1_PfS2_iifii_param_5,
	.param .u32 _Z27ring_flash_attention_kernelPPKfS1_S1_PfS2_iifii_param_6,
	.param .f32 _Z27ring_flash_attention_kernelPPKfS1_S1_PfS2_iifii_param_7,
	.param .u32 _Z27ring_flash_attention_kernelPPKfS1_S1_PfS2_iifii_param_8,
	.param .u32 _Z27ring_flash_attention_kernelPPKfS1_S1_PfS2_iifii_param_9
)
{
	.local .align 16 .b8 	__local_depot1[384];
	.reg .b64 	%SP;
	.reg .b64 	%SPL;
	.reg .pred 	%p<122>;
	.reg .b32 	%r<291>;
	.reg .b32 	%f<1079>;
	.reg .b64 	%rd<113>;
	.reg .b64 	%fd<2>;
	// demoted variable
	.shared .align 4 .b8 _ZZ27ring_flash_attention_kernelPPKfS1_S1_PfS2_iifiiE6K_tile[8192];
	// demoted variable
	.shared .align 4 .b8 _ZZ27ring_flash_attention_kernelPPKfS1_S1_PfS2_iifiiE6V_tile[8192];
	mov.u64 	%SPL, __local_depot1;
	ld.param.u64 	%rd27, [_Z27ring_flash_attention_kernelPPKfS1_S1_PfS2_iifii_param_0];
	ld.param.u64 	%rd24, [_Z27ring_flash_attention_kernelPPKfS1_S1_PfS2_iifii_param_1];
	ld.param.u64 	%rd25, [_Z27ring_flash_attention_kernelPPKfS1_S1_PfS2_iifii_param_2];
	ld.param.u64 	%rd28, [_Z27ring_flash_attention_kernelPPKfS1_S1_PfS2_iifii_param_3];
	ld.param.u32 	%r83, [_Z27ring_flash_attention_kernelPPKfS1_S1_PfS2_iifii_param_5];
	ld.param.u32 	%r80, [_Z27ring_flash_attention_kernelPPKfS1_S1_PfS2_iifii_param_6];
	ld.param.f32 	%f188, [_Z27ring_flash_attention_kernelPPKfS1_S1_PfS2_iifii_param_7];
	ld.param.u32 	%r81, [_Z27ring_flash_attention_kernelPPKfS1_S1_PfS2_iifii_param_8];
	ld.param.u32 	%r82, [_Z27ring_flash_attention_kernelPPKfS1_S1_PfS2_iifii_param_9];
	cvta.to.global.u64 	%rd1, %rd28;
	cvta.to.global.u64 	%rd29, %rd27;
	add.u64 	%rd2, %SPL, 0;
	add.u64 	%rd3, %SPL, 256;
	div.s32 	%r1, %r83, %r82;
	mul.wide.s32 	%rd32, %r81, 8;
	add.s64 	%rd33, %rd29, %rd32;
	ld.global.u64 	%rd34, [%rd33];
	cvta.to.global.u64 	%rd4, %rd34;
	mov.u32 	%r84, %ctaid.x;
	shl.b32 	%r85, %r84, 4;
	mov.u32 	%r2, %tid.y;
	add.s32 	%r3, %r85, %r2;
	setp.ge.s32 	%p1, %r3, %r1;
	@%p1 bra 	$L__BB1_139;
	mov.f32 	%f1001, 0f00000000;
	st.local.v4.f32 	[%rd2], {%f1001, %f1001, %f1001, %f1001};
	st.local.v4.f32 	[%rd2+16], {%f1001, %f1001, %f1001, %f1001};
	add.s64 	%rd110, %rd2, 32;
	st.local.v4.f32 	[%rd2+32], {%f1001, %f1001, %f1001, %f1001};
	st.local.v4.f32 	[%rd2+48], {%f1001, %f1001, %f1001, %f1001};
	st.local.v4.f32 	[%rd2+64], {%f1001, %f1001, %f1001, %f1001};
	st.local.v4.f32 	[%rd2+80], {%f1001, %f1001, %f1001, %f1001};
	st.local.v4.f32 	[%rd2+96], {%f1001, %f1001, %f1001, %f1001};
	st.local.v4.f32 	[%rd2+112], {%f1001, %f1001, %f1001, %f1001};
	st.local.v4.f32 	[%rd2+128], {%f1001, %f1001, %f1001, %f1001};
	st.local.v4.f32 	[%rd2+144], {%f1001, %f1001, %f1001, %f1001};
	st.local.v4.f32 	[%rd2+160], {%f1001, %f1001, %f1001, %f1001};
	st.local.v4.f32 	[%rd2+176], {%f1001, %f1001, %f1001, %f1001};
	st.local.v4.f32 	[%rd2+192], {%f1001, %f1001, %f1001, %f1001};
	st.local.v4.f32 	[%rd2+208], {%f1001, %f1001, %f1001, %f1001};
	st.local.v4.f32 	[%rd2+224], {%f1001, %f1001, %f1001, %f1001};
	st.local.v4.f32 	[%rd2+240], {%f1001, %f1001, %f1001, %f1001};
	setp.lt.s32 	%p2, %r82, 1;
	mov.f32 	%f1002, 0fFF7FFFFF;
	@%p2 bra 	$L__BB1_125;
	add.s32 	%r4, %r82, %r81;
	add.s32 	%r87, %r1, 31;
	shr.u32 	%r5, %r87, 5;
	mov.u32 	%r6, %tid.x;
	mov.u32 	%r7, %ntid.x;
	mov.u32 	%r8, %ntid.y;
	mul.lo.s32 	%r9, %r80, %r3;
	add.s32 	%r10, %r80, -1;
	and.b32  	%r11, %r80, 15;
	add.s32 	%r12, %r11, -1;
	and.b32  	%r13, %r80, 7;
	add.s32 	%r14, %r13, -1;
	and.b32  	%r15, %r80, 2147483632;
	and.b32  	%r16, %r80, 3;
	shl.b32 	%r17, %r6, 2;
	shl.b32 	%r18, %r7, 2;
	cvta.to.global.u64 	%rd6, %rd24;
	cvta.to.global.u64 	%rd7, %rd25;
	mov.f32 	%f1002, 0fFF7FFFFF;
	mov.f32 	%f1001, 0f00000000;
	mov.b32 	%r266, 0;
	cvt.u64.u32 	%rd61, %r9;
$L__BB1_3:
	sub.s32 	%r89, %r4, %r266;
	rem.s32 	%r90, %r89, %r82;
	mul.wide.s32 	%rd35, %r90, 8;
	add.s64 	%rd36, %rd6, %rd35;
	ld.global.u64 	%rd37, [%rd36];
	cvta.to.global.u64 	%rd8, %rd37;
	add.s64 	%rd38, %rd7, %rd35;
	ld.global.u64 	%rd39, [%rd38];
	cvta.to.global.u64 	%rd9, %rd39;
	mov.b32 	%r267, 0;
$L__BB1_4:
	mov.f32 	%f4, %f1002;
	setp.gt.u32 	%p3, %r2, 31;
	shl.b32 	%r21, %r267, 5;
	@%p3 bra 	$L__BB1_10;
	mov.u32 	%r268, %r2;
$L__BB1_6:
	setp.ge.s32 	%p4, %r6, %r80;
	add.s32 	%r23, %r268, %r21;
	setp.ge.s32 	%p5, %r23, %r1;
	or.pred  	%p6, %p5, %p4;
	@%p6 bra 	$L__BB1_9;
	shl.b32 	%r91, %r268, 8;
	add.s32 	%r270, %r17, %r91;
	mad.lo.s32 	%r269, %r23, %r80, %r6;
	mov.u32 	%r271, %r6;
$L__BB1_8:
	mul.wide.s32 	%rd40, %r269, 4;
	add.s64 	%rd41, %rd8, %rd40;
	ld.global.f32 	%f193, [%rd41];
	mov.u32 	%r92, _ZZ27ring_flash_attention_kernelPPKfS1_S1_PfS2_iifiiE6K_tile;
	add.s32 	%r93, %r92, %r270;
	st.shared.f32 	[%r93], %f193;
	add.s64 	%rd42, %rd9, %rd40;
	ld.global.f32 	%f194, [%rd42];
	mov.u32 	%r94, _ZZ27ring_flash_attention_kernelPPKfS1_S1_PfS2_iifiiE6V_tile;
	add.s32 	%r95, %r94, %r270;
	st.shared.f32 	[%r95], %f194;
	add.s32 	%r271, %r271, %r7;
	add.s32 	%r270, %r270, %r18;
	add.s32 	%r269, %r269, %r7;
	setp.lt.s32 	%p7, %r271, %r80;
	@%p7 bra 	$L__BB1_8;
$L__BB1_9:
	add.s32 	%r268, %r268, %r8;
	setp.lt.u32 	%p8, %r268, 32;
	@%p8 bra 	$L__BB1_6;
$L__BB1_10:
	setp.lt.s32 	%p9, %r80, 1;
	bar.sync 	0;
	@%p9 bra 	$L__BB1_28;
	mov.b32 	%r272, 0;
$L__BB1_12:
	add.s32 	%r128, %r21, %r272;
	setp.ge.s32 	%p42, %r128, %r1;
	mov.f32 	%f1010, 0fFF7FFFFF;
	@%p42 bra 	$L__BB1_26;
	setp.lt.u32 	%p43, %r80, 16;
	shl.b32 	%r130, %r272, 8;
	mov.u32 	%r131, _ZZ27ring_flash_attention_kernelPPKfS1_S1_PfS2_iifiiE6K_tile;
	add.s32 	%r34, %r131, %r130;
	mov.f32 	%f1010, 0f00000000;
	mov.b32 	%r275, 0;
	@%p43 bra 	$L__BB1_16;
	mov.f32 	%f1010, 0f00000000;
	mov.b32 	%r273, 0;
$L__BB1_15:
	.pragma "nounroll";
	add.s32 	%r133, %r273, %r9;
	mul.wide.u32 	%rd43, %r133, 4;
	add.s64 	%rd44, %rd4, %rd43;
	ld.global.f32 	%f231, [%rd44];
	shl.b32 	%r134, %r273, 2;
	add.s32 	%r135, %r34, %r134;
	ld.shared.f32 	%f232, [%r135];
	fma.rn.f32 	%f233, %f231, %f232, %f1010;
	ld.global.f32 	%f234, [%rd44+4];
	ld.shared.f32 	%f235, [%r135+4];
	fma.rn.f32 	%f236, %f234, %f235, %f233;
	ld.global.f32 	%f237, [%rd44+8];
	ld.shared.f32 	%f238, [%r135+8];
	fma.rn.f32 	%f239, %f237, %f238, %f236;
	ld.global.f32 	%f240, [%rd44+12];
	ld.shared.f32 	%f241, [%r135+12];
	fma.rn.f32 	%f242, %f240, %f241, %f239;
	ld.global.f32 	%f243, [%rd44+16];
	ld.shared.f32 	%f244, [%r135+16];
	fma.rn.f32 	%f245, %f243, %f244, %f242;
	ld.global.f32 	%f246, [%rd44+20];
	ld.shared.f32 	%f247, [%r135+20];
	fma.rn.f32 	%f248, %f246, %f247, %f245;
	ld.global.f32 	%f249, [%rd44+24];
	ld.shared.f32 	%f250, [%r135+24];
	fma.rn.f32 	%f251, %f249, %f250, %f248;
	ld.global.f32 	%f252, [%rd44+28];
	ld.shared.f32 	%f253, [%r135+28];
	fma.rn.f32 	%f254, %f252, %f253, %f251;
	ld.global.f32 	%f255, [%rd44+32];
	ld.shared.f32 	%f256, [%r135+32];
	fma.rn.f32 	%f257, %f255, %f256, %f254;
	ld.global.f32 	%f258, [%rd44+36];
	ld.shared.f32 	%f259, [%r135+36];
	fma.rn.f32 	%f260, %f258, %f259, %f257;
	ld.global.f32 	%f261, [%rd44+40];
	ld.shared.f32 	%f262, [%r135+40];
	fma.rn.f32 	%f263, %f261, %f262, %f260;
	ld.global.f32 	%f264, [%rd44+44];
	ld.shared.f32 	%f265, [%r135+44];
	fma.rn.f32 	%f266, %f264, %f265, %f263;
	ld.global.f32 	%f267, [%rd44+48];
	ld.shared.f32 	%f268, [%r135+48];
	fma.rn.f32 	%f269, %f267, %f268, %f266;
	ld.global.f32 	%f270, [%rd44+52];
	ld.shared.f32 	%f271, [%r135+52];
	fma.rn.f32 	%f272, %f270, %f271, %f269;
	ld.global.f32 	%f273, [%rd44+56];
	ld.shared.f32 	%f274, [%r135+56];
	fma.rn.f32 	%f275, %f273, %f274, %f272;
	ld.global.f32 	%f276, [%rd44+60];
	ld.shared.f32 	%f277, [%r135+60];
	fma.rn.f32 	%f1010, %f276, %f277, %f275;
	add.s32 	%r273, %r273, 16;
	setp.ne.s32 	%p44, %r273, %r15;
	mov.u32 	%r275, %r15;
	@%p44 bra 	$L__BB1_15;
$L__BB1_16:
	setp.eq.s32 	%p45, %r11, 0;
	@%p45 bra 	$L__BB1_26;
	setp.lt.u32 	%p46, %r12, 7;
	@%p46 bra 	$L__BB1_19;
	add.s32 	%r136, %r275, %r9;
	mul.wide.u32 	%rd45, %r136, 4;
	add.s64 	%rd46, %rd4, %rd45;
	ld.global.f32 	%f279, [%rd46];
	shl.b32 	%r137, %r275, 2;
	add.s32 	%r138, %r34, %r137;
	ld.shared.f32 	%f280, [%r138];
	fma.rn.f32 	%f281, %f279, %f280, %f1010;
	cvt.u64.u32 	%rd47, %r9;
	cvt.u64.u32 	%rd48, %r275;
	add.s64 	%rd49, %rd48, %rd47;
	shl.b64 	%rd50, %rd49, 2;
	add.s64 	%rd51, %rd4, %rd50;
	ld.global.f32 	%f282, [%rd51+4];
	ld.shared.f32 	%f283, [%r138+4];
	fma.rn.f32 	%f284, %f282, %f283, %f281;
	ld.global.f32 	%f285, [%rd51+8];
	ld.shared.f32 	%f286, [%r138+8];
	fma.rn.f32 	%f287, %f285, %f286, %f284;
	ld.global.f32 	%f288, [%rd51+12];
	ld.shared.f32 	%f289, [%r138+12];
	fma.rn.f32 	%f290, %f288, %f289, %f287;
	ld.global.f32 	%f291, [%rd51+16];
	ld.shared.f32 	%f292, [%r138+16];
	fma.rn.f32 	%f293, %f291, %f292, %f290;
	ld.global.f32 	%f294, [%rd51+20];
	ld.shared.f32 	%f295, [%r138+20];
	fma.rn.f32 	%f296, %f294, %f295, %f293;
	ld.global.f32 	%f297, [%rd51+24];
	ld.shared.f32 	%f298, [%r138+24];
	fma.rn.f32 	%f299, %f297, %f298, %f296;
	ld.global.f32 	%f300, [%rd51+28];
	ld.shared.f32 	%f301, [%r138+28];
	fma.rn.f32 	%f1010, %f300, %f301, %f299;
	add.s32 	%r275, %r275, 8;
$L__BB1_19:
	setp.eq.s32 	%p47, %r13, 0;
	@%p47 bra 	$L__BB1_26;
	setp.lt.u32 	%p48, %r14, 3;
	@%p48 bra 	$L__BB1_22;
	add.s32 	%r139, %r275, %r9;
	mul.wide.u32 	%rd52, %r139, 4;
	add.s64 	%rd53, %rd4, %rd52;
	ld.global.f32 	%f303, [%rd53];
	shl.b32 	%r140, %r275, 2;
	add.s32 	%r141, %r34, %r140;
	ld.shared.f32 	%f304, [%r141];
	fma.rn.f32 	%f305, %f303, %f304, %f1010;
	cvt.u64.u32 	%rd54, %r9;
	cvt.u64.u32 	%rd55, %r275;
	add.s64 	%rd56, %rd55, %rd54;
	shl.b64 	%rd57, %rd56, 2;
	add.s64 	%rd58, %rd4, %rd57;
	ld.global.f32 	%f306, [%rd58+4];
	ld.shared.f32 	%f307, [%r141+4];
	fma.rn.f32 	%f308, %f306, %f307, %f305;
	ld.global.f32 	%f309, [%rd58+8];
	ld.shared.f32 	%f310, [%r141+8];
	fma.rn.f32 	%f311, %f309, %f310, %f308;
	ld.global.f32 	%f312, [%rd58+12];
	ld.shared.f32 	%f313, [%r141+12];
	fma.rn.f32 	%f1010, %f312, %f313, %f311;
	add.s32 	%r275, %r275, 4;
$L__BB1_22:
	setp.eq.s32 	%p49, %r16, 0;
	@%p49 bra 	$L__BB1_26;
	setp.eq.s32 	%p50, %r16, 1;
	add.s32 	%r142, %r275, %r9;
	mul.wide.u32 	%rd59, %r142, 4;
	add.s64 	%rd60, %rd4, %rd59;
	ld.global.f32 	%f314, [%rd60];
	shl.b32 	%r143, %r275, 2;
	add.s32 	%r42, %r34, %r143;
	ld.shared.f32 	%f315, [%r42];
	fma.rn.f32 	%f1010, %f314, %f315, %f1010;
	@%p50 bra 	$L__BB1_26;
	setp.eq.s32 	%p51, %r16, 2;
	cvt.u64.u32 	%rd62, %r275;
	add.s64 	%rd63, %rd62, %rd61;
	shl.b64 	%rd64, %rd63, 2;
	add.s64 	%rd10, %rd4, %rd64;
	ld.global.f32 	%f316, [%rd10+4];
	ld.shared.f32 	%f317, [%r42+4];
	fma.rn.f32 	%f1010, %f316, %f317, %f1010;
	@%p51 bra 	$L__BB1_26;
	ld.global.f32 	%f318, [%rd10+8];
	ld.shared.f32 	%f319, [%r42+8];
	fma.rn.f32 	%f1010, %f318, %f319, %f1010;
$L__BB1_26:
	mul.f32 	%f320, %f188, %f1010;
	mul.wide.u32 	%rd65, %r272, 4;
	add.s64 	%rd66, %rd3, %rd65;
	st.local.f32 	[%rd66], %f320;
	add.s32 	%r272, %r272, 1;
	setp.ne.s32 	%p52, %r272, 32;
	@%p52 bra 	$L__BB1_12;
	ld.local.v4.f32 	{%f1042, %f1041, %f1040, %f1039}, [%rd3];
	ld.local.v4.f32 	{%f1038, %f1037, %f1036, %f1035}, [%rd3+16];
	ld.local.v4.f32 	{%f1034, %f1033, %f1032, %f1031}, [%rd3+32];
	ld.local.v4.f32 	{%f1030, %f1029, %f1028, %f1027}, [%rd3+48];
	ld.local.v4.f32 	{%f1026, %f1025, %f1024, %f1023}, [%rd3+64];
	ld.local.v4.f32 	{%f1022, %f1021, %f1020, %f1019}, [%rd3+80];
	ld.local.v4.f32 	{%f1018, %f1017, %f1016, %f1015}, [%rd3+96];
	ld.local.v4.f32 	{%f1014, %f1013, %f1012, %f1011}, [%rd3+112];
	bra.uni 	$L__BB1_29;
$L__BB1_28:
	setp.lt.s32 	%p10, %r21, %r1;
	selp.f32 	%f195, 0f00000000, 0fFF7FFFFF, %p10;
	mul.f32 	%f1042, %f188, %f195;
	add.s32 	%r96, %r21, 1;
	setp.lt.s32 	%p11, %r96, %r1;
	selp.f32 	%f196, 0f00000000, 0fFF7FFFFF, %p11;
	mul.f32 	%f1041, %f188, %f196;
	add.s32 	%r97, %r21, 2;
	setp.lt.s32 	%p12, %r97, %r1;
	selp.f32 	%f197, 0f00000000, 0fFF7FFFFF, %p12;
	mul.f32 	%f1040, %f188, %f197;
	add.s32 	%r98, %r21, 3;
	setp.lt.s32 	%p13, %r98, %r1;
	selp.f32 	%f198, 0f00000000, 0fFF7FFFFF, %p13;
	mul.f32 	%f1039, %f188, %f198;
	st.local.v4.f32 	[%rd3], {%f1042, %f1041, %f1040, %f1039};
	add.s32 	%r99, %r21, 4;
	setp.lt.s32 	%p14, %r99, %r1;
	selp.f32 	%f199, 0f00000000, 0fFF7FFFFF, %p14;
	mul.f32 	%f1038, %f188, %f199;
	add.s32 	%r100, %r21, 5;
	setp.lt.s32 	%p15, %r100, %r1;
	selp.f32 	%f200, 0f00000000, 0fFF7FFFFF, %p15;
	mul.f32 	%f1037, %f188, %f200;
	add.s32 	%r101, %r21, 6;
	setp.lt.s32 	%p16, %r101, %r1;
	selp.f32 	%f201, 0f00000000, 0fFF7FFFFF, %p16;
	mul.f32 	%f1036, %f188, %f201;
	add.s32 	%r102, %r21, 7;
	setp.lt.s32 	%p17, %r102, %r1;
	selp.f32 	%f202, 0f00000000, 0fFF7FFFFF, %p17;
	mul.f32 	%f1035, %f188, %f202;
	st.local.v4.f32 	[%rd3+16], {%f1038, %f1037, %f1036, %f1035};
	add.s32 	%r103, %r21, 8;
	setp.lt.s32 	%p18, %r103, %r1;
	selp.f32 	%f203, 0f00000000, 0fFF7FFFFF, %p18;
	mul.f32 	%f1034, %f188, %f203;
	add.s32 	%r104, %r21, 9;
	setp.lt.s32 	%p19, %r104, %r1;
	selp.f32 	%f204, 0f00000000, 0fFF7FFFFF, %p19;
	mul.f32 	%f1033, %f188, %f204;
	add.s32 	%r105, %r21, 10;
	setp.lt.s32 	%p20, %r105, %r1;
	selp.f32 	%f205, 0f00000000, 0fFF7FFFFF, %p20;
	mul.f32 	%f1032, %f188, %f205;
	add.s32 	%r106, %r21, 11;
	setp.lt.s32 	%p21, %r106, %r1;
	selp.f32 	%f206, 0f00000000, 0fFF7FFFFF, %p21;
	mul.f32 	%f1031, %f188, %f206;
	st.local.v4.f32 	[%rd3+32], {%f1034, %f1033, %f1032, %f1031};
	add.s32 	%r107, %r21, 12;
	setp.lt.s32 	%p22, %r107, %r1;
	selp.f32 	%f207, 0f00000000, 0fFF7FFFFF, %p22;
	mul.f32 	%f1030, %f188, %f207;
	add.s32 	%r108, %r21, 13;
	setp.lt.s32 	%p23, %r108, %r1;
	selp.f32 	%f208, 0f00000000, 0fFF7FFFFF, %p23;
	mul.f32 	%f1029, %f188, %f208;
	add.s32 	%r109, %r21, 14;
	setp.lt.s32 	%p24, %r109, %r1;
	selp.f32 	%f209, 0f00000000, 0fFF7FFFFF, %p24;
	mul.f32 	%f1028, %f188, %f209;
	add.s32 	%r110, %r21, 15;
	setp.lt.s32 	%p25, %r110, %r1;
	selp.f32 	%f210, 0f00000000, 0fFF7FFFFF, %p25;
	mul.f32 	%f1027, %f188, %f210;
	st.local.v4.f32 	[%rd3+48], {%f1030, %f1029, %f1028, %f1027};
	add.s32 	%r111, %r21, 16;
	setp.lt.s32 	%p26, %r111, %r1;
	selp.f32 	%f211, 0f00000000, 0fFF7FFFFF, %p26;
	mul.f32 	%f1026, %f188, %f211;
	add.s32 	%r112, %r21, 17;
	setp.lt.s32 	%p27, %r112, %r1;
	selp.f32 	%f212, 0f00000000, 0fFF7FFFFF, %p27;
	mul.f32 	%f1025, %f188, %f212;
	add.s32 	%r113, %r21, 18;
	setp.lt.s32 	%p28, %r113, %r1;
	selp.f32 	%f213, 0f00000000, 0fFF7FFFFF, %p28;
	mul.f32 	%f1024, %f188, %f213;
	add.s32 	%r114, %r21, 19;
	setp.lt.s32 	%p29, %r114, %r1;
	selp.f32 	%f214, 0f00000000, 0fFF7FFFFF, %p29;
	mul.f32 	%f1023, %f188, %f214;
	st.local.v4.f32 	[%rd3+64], {%f1026, %f1025, %f1024, %f1023};
	add.s32 	%r115, %r21, 20;
	setp.lt.s32 	%p30, %r115, %r1;
	selp.f32 	%f215, 0f00000000, 0fFF7FFFFF, %p30;
	mul.f32 	%f1022, %f188, %f215;
	add.s32 	%r116, %r21, 21;
	setp.lt.s32 	%p31, %r116, %r1;
	selp.f32 	%f216, 0f00000000, 0fFF7FFFFF, %p31;
	mul.f32 	%f1021, %f188, %f216;
	add.s32 	%r117, %r21, 22;
	setp.lt.s32 	%p32, %r117, %r1;
	selp.f32 	%f217, 0f00000000, 0fFF7FFFFF, %p32;
	mul.f32 	%f1020, %f188, %f217;
	add.s32 	%r118, %r21, 23;
	setp.lt.s32 	%p33, %r118, %r1;
	selp.f32 	%f218, 0f00000000, 0fFF7FFFFF, %p33;
	mul.f32 	%f1019, %f188, %f218;
	st.local.v4.f32 	[%rd3+80], {%f1022, %f1021, %f1020, %f1019};
	add.s32 	%r119, %r21, 24;
	setp.lt.s32 	%p34, %r119, %r1;
	selp.f32 	%f219, 0f00000000, 0fFF7FFFFF, %p34;
	mul.f32 	%f1018, %f188, %f219;
	add.s32 	%r120, %r21, 25;
	setp.lt.s32 	%p35, %r120, %r1;
	selp.f32 	%f220, 0f00000000, 0fFF7FFFFF, %p35;
	mul.f32 	%f1017, %f188, %f220;
	add.s32 	%r121, %r21, 26;
	setp.lt.s32 	%p36, %r121, %r1;
	selp.f32 	%f221, 0f00000000, 0fFF7FFFFF, %p36;
	mul.f32 	%f1016, %f188, %f221;
	add.s32 	%r122, %r21, 27;
	setp.lt.s32 	%p37, %r122, %r1;
	selp.f32 	%f222, 0f00000000, 0fFF7FFFFF, %p37;
	mul.f32 	%f1015, %f188, %f222;
	st.local.v4.f32 	[%rd3+96], {%f1018, %f1017, %f1016, %f1015};
	add.s32 	%r123, %r21, 28;
	setp.lt.s32 	%p38, %r123, %r1;
	selp.f32 	%f223, 0f00000000, 0fFF7FFFFF, %p38;
	mul.f32 	%f1014, %f188, %f223;
	add.s32 	%r124, %r21, 29;
	setp.lt.s32 	%p39, %r124, %r1;
	selp.f32 	%f224, 0f00000000, 0fFF7FFFFF, %p39;
	mul.f32 	%f1013, %f188, %f224;
	add.s32 	%r125, %r21, 30;
	setp.lt.s32 	%p40, %r125, %r1;
	selp.f32 	%f225, 0f00000000, 0fFF7FFFFF, %p40;
	mul.f32 	%f1012, %f188, %f225;
	add.s32 	%r126, %r21, 31;
	setp.lt.s32 	%p41, %r126, %r1;
	selp.f32 	%f226, 0f00000000, 0fFF7FFFFF, %p41;
	mul.f32 	%f1011, %f188, %f226;
	st.local.v4.f32 	[%rd3+112], {%f1014, %f1013, %f1012, %f1011};
$L__BB1_29:
	setp.lt.s32 	%p53, %r80, 1;
	max.f32 	%f321, %f1042, 0fFF7FFFFF;
	max.f32 	%f322, %f321, %f1041;
	max.f32 	%f323, %f322, %f1040;
	max.f32 	%f324, %f323, %f1039;
	max.f32 	%f325, %f324, %f1038;
	max.f32 	%f326, %f325, %f1037;
	max.f32 	%f327, %f326, %f1036;
	max.f32 	%f328, %f327, %f1035;
	max.f32 	%f329, %f328, %f1034;
	max.f32 	%f330, %f329, %f1033;
	max.f32 	%f331, %f330, %f1032;
	max.f32 	%f332, %f331, %f1031;
	max.f32 	%f333, %f332, %f1030;
	max.f32 	%f334, %f333, %f1029;
	max.f32 	%f335, %f334, %f1028;
	max.f32 	%f336, %f335, %f1027;
	max.f32 	%f337, %f336, %f1026;
	max.f32 	%f338, %f337, %f1025;
	max.f32 	%f339, %f338, %f1024;
	max.f32 	%f340, %f339, %f1023;
	max.f32 	%f341, %f340, %f1022;
	max.f32 	%f342, %f341, %f1021;
	max.f32 	%f343, %f342, %f1020;
	max.f32 	%f344, %f343, %f1019;
	max.f32 	%f345, %f344, %f1018;
	max.f32 	%f346, %f345, %f1017;
	max.f32 	%f347, %f346, %f1016;
	max.f32 	%f348, %f347, %f1015;
	max.f32 	%f349, %f348, %f1014;
	max.f32 	%f350, %f349, %f1013;
	max.f32 	%f351, %f350, %f1012;
	max.f32 	%f352, %f351, %f1011;
	max.f32 	%f1002, %f4, %f352;
	sub.f32 	%f353, %f4, %f1002;
	fma.rn.f32 	%f354, %f353, 0f3BBB989D, 0f3F000000;
	cvt.sat.f32.f32 	%f355, %f354;
	mov.f32 	%f356, 0f4B400001;
	mov.f32 	%f357, 0f437C0000;
	fma.rm.f32 	%f358, %f355, %f357, %f356;
	add.f32 	%f359, %f358, 0fCB40007F;
	neg.f32 	%f360, %f359;
	fma.rn.f32 	%f361, %f353, 0f3FB8AA3B, %f360;
	fma.rn.f32 	%f362, %f353, 0f32A57060, %f361;
	mov.b32 	%r144, %f358;
	shl.b32 	%r145, %r144, 23;
	mov.b32 	%f363, %r145;
	ex2.approx.ftz.f32 	%f364, %f362;
	mul.f32 	%f116, %f364, %f363;
	@%p53 bra 	$L__BB1_59;
	setp.lt.u32 	%p86, %r80, 16;
	mov.b32 	%r278, 0;
	@%p86 bra 	$L__BB1_33;
	mov.b32 	%r285, 0;
$L__BB1_32:
	.pragma "nounroll";
	mul.wide.u32 	%rd67, %r285, 4;
	add.s64 	%rd68, %rd2, %rd67;
	ld.local.v4.f32 	{%f750, %f751, %f752, %f753}, [%rd68];
	mul.f32 	%f754, %f116, %f750;
	mul.f32 	%f755, %f116, %f751;
	mul.f32 	%f756, %f116, %f752;
	mul.f32 	%f757, %f116, %f753;
	st.local.v4.f32 	[%rd68], {%f754, %f755, %f756, %f757};
	ld.local.v4.f32 	{%f758, %f759, %f760, %f761}, [%rd68+16];
	mul.f32 	%f762, %f116, %f758;
	mul.f32 	%f763, %f116, %f759;
	mul.f32 	%f764, %f116, %f760;
	mul.f32 	%f765, %f116, %f761;
	st.local.v4.f32 	[%rd68+16], {%f762, %f763, %f764, %f765};
	ld.local.v4.f32 	{%f766, %f767, %f768, %f769}, [%rd68+32];
	mul.f32 	%f770, %f116, %f766;
	mul.f32 	%f771, %f116, %f767;
	mul.f32 	%f772, %f116, %f768;
	mul.f32 	%f773, %f116, %f769;
	st.local.v4.f32 	[%rd68+32], {%f770, %f771, %f772, %f773};
	ld.local.v4.f32 	{%f774, %f775, %f776, %f777}, [%rd68+48];
	mul.f32 	%f778, %f116, %f774;
	mul.f32 	%f779, %f116, %f775;
	mul.f32 	%f780, %f116, %f776;
	mul.f32 	%f781, %f116, %f777;
	st.local.v4.f32 	[%rd68+48], {%f778, %f779, %f780, %f781};
	add.s32 	%r285, %r285, 16;
	setp.eq.s32 	%p87, %r285, %r15;
	mov.u32 	%r278, %r15;
	@%p87 bra 	$L__BB1_33;
	bra.uni 	$L__BB1_32;
$L__BB1_33:
	setp.eq.s32 	%p88, %r11, 0;
	@%p88 bra 	$L__BB1_43;
	setp.lt.u32 	%p89, %r12, 7;
	@%p89 bra 	$L__BB1_36;
	mul.wide.u32 	%rd69, %r278, 4;
	add.s64 	%rd70, %rd2, %rd69;
	ld.local.f32 	%f782, [%rd70];
	mul.f32 	%f783, %f116, %f782;
	st.local.f32 	[%rd70], %f783;
	ld.local.f32 	%f784, [%rd70+4];
	mul.f32 	%f785, %f116, %f784;
	st.local.f32 	[%rd70+4], %f785;
	ld.local.f32 	%f786, [%rd70+8];
	mul.f32 	%f787, %f116, %f786;
	st.local.f32 	[%rd70+8], %f787;
	ld.local.f32 	%f788, [%rd70+12];
	mul.f32 	%f789, %f116, %f788;
	st.local.f32 	[%rd70+12], %f789;
	ld.local.f32 	%f790, [%rd70+16];
	mul.f32 	%f791, %f116, %f790;
	st.local.f32 	[%rd70+16], %f791;
	ld.local.f32 	%f792, [%rd70+20];
	mul.f32 	%f793, %f116, %f792;
	st.local.f32 	[%rd70+20], %f793;
	ld.local.f32 	%f794, [%rd70+24];
	mul.f32 	%f795, %f116, %f794;
	st.local.f32 	[%rd70+24], %f795;
	ld.local.f32 	%f796, [%rd70+28];
	mul.f32 	%f797, %f116, %f796;
	st.local.f32 	[%rd70+28], %f797;
	add.s32 	%r278, %r278, 8;
$L__BB1_36:
	setp.eq.s32 	%p90, %r13, 0;
	@%p90 bra 	$L__BB1_43;
	setp.lt.u32 	%p91, %r14, 3;
	@%p91 bra 	$L__BB1_39;
	mul.wide.u32 	%rd71, %r278, 4;
	add.s64 	%rd72, %rd2, %rd71;
	ld.local.f32 	%f798, [%rd72];
	mul.f32 	%f799, %f116, %f798;
	st.local.f32 	[%rd72], %f799;
	ld.local.f32 	%f800, [%rd72+4];
	mul.f32 	%f801, %f116, %f800;
	st.local.f32 	[%rd72+4], %f801;
	ld.local.f32 	%f802, [%rd72+8];
	mul.f32 	%f803, %f116, %f802;
	st.local.f32 	[%rd72+8], %f803;
	ld.local.f32 	%f804, [%rd72+12];
	mul.f32 	%f805, %f116, %f804;
	st.local.f32 	[%rd72+12], %f805;
	add.s32 	%r278, %r278, 4;
$L__BB1_39:
	setp.eq.s32 	%p92, %r16, 0;
	@%p92 bra 	$L__BB1_43;
	setp.eq.s32 	%p93, %r16, 1;
	mul.wide.u32 	%rd73, %r278, 4;
	add.s64 	%rd11, %rd2, %rd73;
	ld.local.f32 	%f806, [%rd11];
	mul.f32 	%f807, %f116, %f806;
	st.local.f32 	[%rd11], %f807;
	@%p93 bra 	$L__BB1_43;
	setp.eq.s32 	%p94, %r16, 2;
	ld.local.f32 	%f808, [%rd11+4];
	mul.f32 	%f809, %f116, %f808;
	st.local.f32 	[%rd11+4], %f809;
	@%p94 bra 	$L__BB1_43;
	ld.local.f32 	%f810, [%rd11+8];
	mul.f32 	%f811, %f116, %f810;
	st.local.f32 	[%rd11+8], %f811;
$L__BB1_43:
	mov.f32 	%f1046, 0f00000000;
	mov.b32 	%r280, 0;
$L__BB1_44:
	add.s32 	%r244, %r21, %r280;
	setp.ge.s32 	%p95, %r244, %r1;
	@%p95 bra 	$L__BB1_58;
	setp.lt.u32 	%p96, %r10, 15;
	mul.wide.u32 	%rd74, %r280, 4;
	add.s64 	%rd75, %rd3, %rd74;
	ld.local.f32 	%f813, [%rd75];
	sub.f32 	%f814, %f813, %f1002;
	fma.rn.f32 	%f815, %f814, 0f3BBB989D, 0f3F000000;
	cvt.sat.f32.f32 	%f816, %f815;
	mov.f32 	%f817, 0f4B400001;
	mov.f32 	%f818, 0f437C0000;
	fma.rm.f32 	%f819, %f816, %f818, %f817;
	add.f32 	%f820, %f819, 0fCB40007F;
	neg.f32 	%f821, %f820;
	fma.rn.f32 	%f822, %f814, 0f3FB8AA3B, %f821;
	fma.rn.f32 	%f823, %f814, 0f32A57060, %f822;
	mov.b32 	%r246, %f819;
	shl.b32 	%r247, %r246, 23;
	mov.b32 	%f824, %r247;
	ex2.approx.ftz.f32 	%f825, %f823;
	mul.f32 	%f118, %f825, %f824;
	add.f32 	%f1046, %f1046, %f118;
	shl.b32 	%r248, %r280, 8;
	mov.u32 	%r249, _ZZ27ring_flash_attention_kernelPPKfS1_S1_PfS2_iifiiE6V_tile;
	add.s32 	%r50, %r249, %r248;
	mov.b32 	%r283, 0;
	@%p96 bra 	$L__BB1_48;
	mov.b32 	%r281, 0;
$L__BB1_47:
	.pragma "nounroll";
	shl.b32 	%r251, %r281, 2;
	add.s32 	%r252, %r50, %r251;
	ld.shared.f32 	%f826, [%r252];
	mul.wide.u32 	%rd76, %r281, 4;
	add.s64 	%rd77, %rd2, %rd76;
	ld.local.v4.f32 	{%f827, %f828, %f829, %f830}, [%rd77];
	fma.rn.f32 	%f831, %f118, %f826, %f827;
	ld.shared.f32 	%f832, [%r252+4];
	fma.rn.f32 	%f833, %f118, %f832, %f828;
	ld.shared.f32 	%f834, [%r252+8];
	fma.rn.f32 	%f835, %f118, %f834, %f829;
	ld.shared.f32 	%f836, [%r252+12];
	fma.rn.f32 	%f837, %f118, %f836, %f830;
	st.local.v4.f32 	[%rd77], {%f831, %f833, %f835, %f837};
	ld.shared.f32 	%f838, [%r252+16];
	ld.local.v4.f32 	{%f839, %f840, %f841, %f842}, [%rd77+16];
	fma.rn.f32 	%f843, %f118, %f838, %f839;
	ld.shared.f32 	%f844, [%r252+20];
	fma.rn.f32 	%f845, %f118, %f844, %f840;
	ld.shared.f32 	%f846, [%r252+24];
	fma.rn.f32 	%f847, %f118, %f846, %f841;
	ld.shared.f32 	%f848, [%r252+28];
	fma.rn.f32 	%f849, %f118, %f848, %f842;
	st.local.v4.f32 	[%rd77+16], {%f843, %f845, %f847, %f849};
	ld.shared.f32 	%f850, [%r252+32];
	ld.local.v4.f32 	{%f851, %f852, %f853, %f854}, [%rd77+32];
	fma.rn.f32 	%f855, %f118, %f850, %f851;
	ld.shared.f32 	%f856, [%r252+36];
	fma.rn.f32 	%f857, %f118, %f856, %f852;
	ld.shared.f32 	%f858, [%r252+40];
	fma.rn.f32 	%f859, %f118, %f858, %f853;
	ld.shared.f32 	%f860, [%r252+44];
	fma.rn.f32 	%f861, %f118, %f860, %f854;
	st.local.v4.f32 	[%rd77+32], {%f855, %f857, %f859, %f861};
	ld.shared.f32 	%f862, [%r252+48];
	ld.local.v4.f32 	{%f863, %f864, %f865, %f866}, [%rd77+48];
	fma.rn.f32 	%f867, %f118, %f862, %f863;
	ld.shared.f32 	%f868, [%r252+52];
	fma.rn.f32 	%f869, %f118, %f868, %f864;
	ld.shared.f32 	%f870, [%r252+56];
	fma.rn.f32 	%f871, %f118, %f870, %f865;
	ld.shared.f32 	%f872, [%r252+60];
	fma.rn.f32 	%f873, %f118, %f872, %f866;
	st.local.v4.f32 	[%rd77+48], {%f867, %f869, %f871, %f873};
	add.s32 	%r281, %r281, 16;
	setp.ne.s32 	%p97, %r281, %r15;
	mov.u32 	%r283, %r15;
	@%p97 bra 	$L__BB1_47;
$L__BB1_48:
	setp.eq.s32 	%p98, %r11, 0;
	@%p98 bra 	$L__BB1_58;
	setp.lt.u32 	%p99, %r12, 7;
	@%p99 bra 	$L__BB1_51;
	shl.b32 	%r253, %r283, 2;
	add.s32 	%r254, %r50, %r253;
	ld.shared.f32 	%f874, [%r254];
	mul.wide.u32 	%rd78, %r283, 4;
	add.s64 	%rd79, %rd2, %rd78;
	ld.local.f32 	%f875, [%rd79];
	fma.rn.f32 	%f876, %f118, %f874, %f875;
	st.local.f32 	[%rd79], %f876;
	ld.shared.f32 	%f877, [%r254+4];
	ld.local.f32 	%f878, [%rd79+4];
	fma.rn.f32 	%f879, %f118, %f877, %f878;
	st.local.f32 	[%rd79+4], %f879;
	ld.shared.f32 	%f880, [%r254+8];
	ld.local.f32 	%f881, [%rd79+8];
	fma.rn.f32 	%f882, %f118, %f880, %f881;
	st.local.f32 	[%rd79+8], %f882;
	ld.shared.f32 	%f883, [%r254+12];
	ld.local.f32 	%f884, [%rd79+12];
	fma.rn.f32 	%f885, %f118, %f883, %f884;
	st.local.f32 	[%rd79+12], %f885;
	ld.shared.f32 	%f886, [%r254+16];
	ld.local.f32 	%f887, [%rd79+16];
	fma.rn.f32 	%f888, %f118, %f886, %f887;
	st.local.f32 	[%rd79+16], %f888;
	ld.shared.f32 	%f889, [%r254+20];
	ld.local.f32 	%f890, [%rd79+20];
	fma.rn.f32 	%f891, %f118, %f889, %f890;
	st.local.f32 	[%rd79+20], %f891;
	ld.shared.f32 	%f892, [%r254+24];
	ld.local.f32 	%f893, [%rd79+24];
	fma.rn.f32 	%f894, %f118, %f892, %f893;
	st.local.f32 	[%rd79+24], %f894;
	ld.shared.f32 	%f895, [%r254+28];
	ld.local.f32 	%f896, [%rd79+28];
	fma.rn.f32 	%f897, %f118, %f895, %f896;
	st.local.f32 	[%rd79+28], %f897;
	add.s32 	%r283, %r283, 8;
$L__BB1_51:
	setp.eq.s32 	%p100, %r13, 0;
	@%p100 bra 	$L__BB1_58;
	setp.lt.u32 	%p101, %r14, 3;
	@%p101 bra 	$L__BB1_54;
	shl.b32 	%r255, %r283, 2;
	add.s32 	%r256, %r50, %r255;
	ld.shared.f32 	%f898, [%r256];
	mul.wide.u32 	%rd80, %r283, 4;
	add.s64 	%rd81, %rd2, %rd80;
	ld.local.f32 	%f899, [%rd81];
	fma.rn.f32 	%f900, %f118, %f898, %f899;
	st.local.f32 	[%rd81], %f900;
	ld.shared.f32 	%f901, [%r256+4];
	ld.local.f32 	%f902, [%rd81+4];
	fma.rn.f32 	%f903, %f118, %f901, %f902;
	st.local.f32 	[%rd81+4], %f903;
	ld.shared.f32 	%f904, [%r256+8];
	ld.local.f32 	%f905, [%rd81+8];
	fma.rn.f32 	%f906, %f118, %f904, %f905;
	st.local.f32 	[%rd81+8], %f906;
	ld.shared.f32 	%f907, [%r256+12];
	ld.local.f32 	%f908, [%rd81+12];
	fma.rn.f32 	%f909, %f118, %f907, %f908;
	st.local.f32 	[%rd81+12], %f909;
	add.s32 	%r283, %r283, 4;
$L__BB1_54:
	setp.eq.s32 	%p102, %r16, 0;
	@%p102 bra 	$L__BB1_58;
	setp.eq.s32 	%p103, %r16, 1;
	shl.b32 	%r257, %r283, 2;
	add.s32 	%r58, %r50, %r257;
	ld.shared.f32 	%f910, [%r58];
	mul.wide.u32 	%rd82, %r283, 4;
	add.s64 	%rd12, %rd2, %rd82;
	ld.local.f32 	%f911, [%rd12];
	fma.rn.f32 	%f912, %f118, %f910, %f911;
	st.local.f32 	[%rd12], %f912;
	@%p103 bra 	$L__BB1_58;
	setp.eq.s32 	%p104, %r16, 2;
	ld.shared.f32 	%f913, [%r58+4];
	ld.local.f32 	%f914, [%rd12+4];
	fma.rn.f32 	%f915, %f118, %f913, %f914;
	st.local.f32 	[%rd12+4], %f915;
	@%p104 bra 	$L__BB1_58;
	ld.shared.f32 	%f916, [%r58+8];
	ld.local.f32 	%f917, [%rd12+8];
	fma.rn.f32 	%f918, %f118, %f916, %f917;
	st.local.f32 	[%rd12+8], %f918;
$L__BB1_58:
	add.s32 	%r280, %r280, 1;
	setp.eq.s32 	%p105, %r280, 32;
	@%p105 bra 	$L__BB1_123;
	bra.uni 	$L__BB1_44;
$L__BB1_59:
	setp.ge.s32 	%p54, %r21, %r1;
	mov.f32 	%f1046, 0f00000000;
	@%p54 bra 	$L__BB1_61;
	sub.f32 	%f366, %f1042, %f1002;
	fma.rn.f32 	%f367, %f366, 0f3BBB989D, 0f3F000000;
	cvt.sat.f32.f32 	%f368, %f367;
	mov.f32 	%f369, 0f4B400001;
	mov.f32 	%f370, 0f437C0000;
	fma.rm.f32 	%f371, %f368, %f370, %f369;
	add.f32 	%f372, %f371, 0fCB40007F;
	neg.f32 	%f373, %f372;
	fma.rn.f32 	%f374, %f366, 0f3FB8AA3B, %f373;
	fma.rn.f32 	%f375, %f366, 0f32A57060, %f374;
	mov.b32 	%r146, %f371;
	shl.b32 	%r147, %r146, 23;
	mov.b32 	%f376, %r147;
	ex2.approx.ftz.f32 	%f377, %f375;
	fma.rn.f32 	%f1046, %f377, %f376, 0f00000000;
$L__BB1_61:
	add.s32 	%r148, %r21, 1;
	setp.ge.s32 	%p55, %r148, %r1;
	@%p55 bra 	$L__BB1_63;
	sub.f32 	%f378, %f1041, %f1002;
	fma.rn.f32 	%f379, %f378, 0f3BBB989D, 0f3F000000;
	cvt.sat.f32.f32 	%f380, %f379;
	mov.f32 	%f381, 0f4B400001;
	mov.f32 	%f382, 0f437C0000;
	fma.rm.f32 	%f383, %f380, %f382, %f381;
	add.f32 	%f384, %f383, 0fCB40007F;
	neg.f32 	%f385, %f384;
	fma.rn.f32 	%f386, %f378, 0f3FB8AA3B, %f385;
	fma.rn.f32 	%f387, %f378, 0f32A57060, %f386;
	mov.b32 	%r149, %f383;
	shl.b32 	%r150, %r149, 23;
	mov.b32 	%f388, %r150;
	ex2.approx.ftz.f32 	%f389, %f387;
	fma.rn.f32 	%f1046, %f389, %f388, %f1046;
$L__BB1_63:
	add.s32 	%r151, %r21, 2;
	setp.ge.s32 	%p56, %r151, %r1;
	@%p56 bra 	$L__BB1_65;
	sub.f32 	%f390, %f1040, %f1002;
	fma.rn.f32 	%f391, %f390, 0f3BBB989D, 0f3F000000;
	cvt.sat.f32.f32 	%f392, %f391;
	mov.f32 	%f393, 0f4B400001;
	mov.f32 	%f394, 0f437C0000;
	fma.rm.f32 	%f395, %f392, %f394, %f393;
	add.f32 	%f396, %f395, 0fCB40007F;
	neg.f32 	%f397, %f396;
	fma.rn.f32 	%f398, %f390, 0f3FB8AA3B, %f397;
	fma.rn.f32 	%f399, %f390, 0f32A57060, %f398;
	mov.b32 	%r152, %f395;
	shl.b32 	%r153, %r152, 23;
	mov.b32 	%f400, %r153;
	ex2.approx.ftz.f32 	%f401, %f399;
	fma.rn.f32 	%f1046, %f401, %f400, %f1046;
$L__BB1_65:
	add.s32 	%r154, %r21, 3;
	setp.ge.s32 	%p57, %r154, %r1;
	@%p57 bra 	$L__BB1_67;
	sub.f32 	%f402, %f1039, %f1002;
	fma.rn.f32 	%f403, %f402, 0f3BBB989D, 0f3F000000;
	cvt.sat.f32.f32 	%f404, %f403;
	mov.f32 	%f405, 0f4B400001;
	mov.f32 	%f406, 0f437C0000;
	fma.rm.f32 	%f407, %f404, %f406, %f405;
	add.f32 	%f408, %f407, 0fCB40007F;
	neg.f32 	%f409, %f408;
	fma.rn.f32 	%f410, %f402, 0f3FB8AA3B, %f409;
	fma.rn.f32 	%f411, %f402, 0f32A57060, %f410;
	mov.b32 	%r155, %f407;
	shl.b32 	%r156, %r155, 23;
	mov.b32 	%f412, %r156;
	ex2.approx.ftz.f32 	%f413, %f411;
	fma.rn.f32 	%f1046, %f413, %f412, %f1046;
$L__BB1_67:
	add.s32 	%r157, %r21, 4;
	setp.ge.s32 	%p58, %r157, %r1;
	@%p58 bra 	$L__BB1_69;
	sub.f32 	%f414, %f1038, %f1002;
	fma.rn.f32 	%f415, %f414, 0f3BBB989D, 0f3F000000;
	cvt.sat.f32.f32 	%f416, %f415;
	mov.f32 	%f417, 0f4B400001;
	mov.f32 	%f418, 0f437C0000;
	fma.rm.f32 	%f419, %f416, %f418, %f417;
	add.f32 	%f420, %f419, 0fCB40007F;
	neg.f32 	%f421, %f420;
	fma.rn.f32 	%f422, %f414, 0f3FB8AA3B, %f421;
	fma.rn.f32 	%f423, %f414, 0f32A57060, %f422;
	mov.b32 	%r158, %f419;
	shl.b32 	%r159, %r158, 23;
	mov.b32 	%f424, %r159;
	ex2.approx.ftz.f32 	%f425, %f423;
	fma.rn.f32 	%f1046, %f425, %f424, %f1046;
$L__BB1_69:
	add.s32 	%r160, %r21, 5;
	setp.ge.s32 	%p59, %r160, %r1;
	@%p59 bra 	$L__BB1_71;
	sub.f32 	%f426, %f1037, %f1002;
	fma.rn.f32 	%f427, %f426, 0f3BBB989D, 0f3F000000;
	cvt.sat.f32.f32 	%f428, %f427;
	mov.f32 	%f429, 0f4B400001;
	mov.f32 	%f430, 0f437C0000;
	fma.rm.f32 	%f431, %f428, %f430, %f429;
	add.f32 	%f432, %f431, 0fCB40007F;
	neg.f32 	%f433, %f432;
	fma.rn.f32 	%f434, %f426, 0f3FB8AA3B, %f433;
	fma.rn.f32 	%f435, %f426, 0f32A57060, %f434;
	mov.b32 	%r161, %f431;
	shl.b32 	%r162, %r161, 23;
	mov.b32 	%f436, %r162;
	ex2.approx.ftz.f32 	%f437, %f435;
	fma.rn.f32 	%f1046, %f437, %f436, %f1046;
$L__BB1_71:
	add.s32 	%r163, %r21, 6;
	setp.ge.s32 	%p60, %r163, %r1;
	@%p60 bra 	$L__BB1_73;
	sub.f32 	%f438, %f1036, %f1002;
	fma.rn.f32 	%f439, %f438, 0f3BBB989D, 0f3F000000;
	cvt.sat.f32.f32 	%f440, %f439;
	mov.f32 	%f441, 0f4B400001;
	mov.f32 	%f442, 0f437C0000;
	fma.rm.f32 	%f443, %f440, %f442, %f441;
	add.f32 	%f444, %f443, 0fCB40007F;
	neg.f32 	%f445, %f444;
	fma.rn.f32 	%f446, %f438, 0f3FB8AA3B, %f445;
	fma.rn.f32 	%f447, %f438, 0f32A57060, %f446;
	mov.b32 	%r164, %f443;
	shl.b32 	%r165, %r164, 23;
	mov.b32 	%f448, %r165;
	ex2.approx.ftz.f32 	%f449, %f447;
	fma.rn.f32 	%f1046, %f449, %f448, %f1046;
$L__BB1_73:
	add.s32 	%r166, %r21, 7;
	setp.ge.s32 	%p61, %r166, %r1;
	@%p61 bra 	$L__BB1_75;
	sub.f32 	%f450, %f1035, %f1002;
	fma.rn.f32 	%f451, %f450, 0f3BBB989D, 0f3F000000;
	cvt.sat.f32.f32 	%f452, %f451;
	mov.f32 	%f453, 0f4B400001;
	mov.f32 	%f454, 0f437C0000;
	fma.rm.f32 	%f455, %f452, %f454, %f453;
	add.f32 	%f456, %f455, 0fCB40007F;
	neg.f32 	%f457, %f456;
	fma.rn.f32 	%f458, %f450, 0f3FB8AA3B, %f457;
	fma.rn.f32 	%f459, %f450, 0f32A57060, %f458;
	mov.b32 	%r167, %f455;
	shl.b32 	%r168, %r167, 23;
	mov.b32 	%f460, %r168;
	ex2.approx.ftz.f32 	%f461, %f459;
	fma.rn.f32 	%f1046, %f461, %f460, %f1046;
$L__BB1_75:
	add.s32 	%r169, %r21, 8;
	setp.ge.s32 	%p62, %r169, %r1;
	@%p62 bra 	$L__BB1_77;
	sub.f32 	%f462, %f1034, %f1002;
	fma.rn.f32 	%f463, %f462, 0f3BBB989D, 0f3F000000;
	cvt.sat.f32.f32 	%f464, %f463;
	mov.f32 	%f465, 0f4B400001;
	mov.f32 	%f466, 0f437C0000;
	fma.rm.f32 	%f467, %f464, %f466, %f465;
	add.f32 	%f468, %f467, 0fCB40007F;
	neg.f32 	%f469, %f468;
	fma.rn.f32 	%f470, %f462, 0f3FB8AA3B, %f469;
	fma.rn.f32 	%f471, %f462, 0f32A57060, %f470;
	mov.b32 	%r170, %f467;
	shl.b32 	%r171, %r170, 23;
	mov.b32 	%f472, %r171;
	ex2.approx.ftz.f32 	%f473, %f471;
	fma.rn.f32 	%f1046, %f473, %f472, %f1046;
$L__BB1_77:
	add.s32 	%r172, %r21, 9;
	setp.ge.s32 	%p63, %r172, %r1;
	@%p63 bra 	$L__BB1_79;
	sub.f32 	%f474, %f1033, %f1002;
	fma.rn.f32 	%f475, %f474, 0f3BBB989D, 0f3F000000;
	cvt.sat.f32.f32 	%f476, %f475;
	mov.f32 	%f477, 0f4B400001;
	mov.f32 	%f478, 0f437C0000;
	fma.rm.f32 	%f479, %f476, %f478, %f477;
	add.f32 	%f480, %f479, 0fCB40007F;
	neg.f32 	%f481, %f480;
	fma.rn.f32 	%f482, %f474, 0f3FB8AA3B, %f481;
	fma.rn.f32 	%f483, %f474, 0f32A57060, %f482;
	mov.b32 	%r173, %f479;
	shl.b32 	%r174, %r173, 23;
	mov.b32 	%f484, %r174;
	ex2.approx.ftz.f32 	%f485, %f483;
	fma.rn.f32 	%f1046, %f485, %f484, %f1046;
$L__BB1_79:
	add.s32 	%r175, %r21, 10;
	setp.ge.s32 	%p64, %r175, %r1;
	@%p64 bra 	$L__BB1_81;
	sub.f32 	%f486, %f1032, %f1002;
	fma.rn.f32 	%f487, %f486, 0f3BBB989D, 0f3F000000;
	cvt.sat.f32.f32 	%f488, %f487;
	mov.f32 	%f489, 0f4B400001;
	mov.f32 	%f490, 0f437C0000;
	fma.rm.f32 	%f491, %f488, %f490, %f489;
	add.f32 	%f492, %f491, 0fCB40007F;
	neg.f32 	%f493, %f492;
	fma.rn.f32 	%f494, %f486, 0f3FB8AA3B, %f493;
	fma.rn.f32 	%f495, %f486, 0f32A57060, %f494;
	mov.b32 	%r176, %f491;
	shl.b32 	%r177, %r176, 23;
	mov.b32 	%f496, %r177;
	ex2.approx.ftz.f32 	%f497, %f495;
	fma.rn.f32 	%f1046, %f497, %f496, %f1046;
$L__BB1_81:
	add.s32 	%r178, %r21, 11;
	setp.ge.s32 	%p65, %r178, %r1;
	@%p65 bra 	$L__BB1_83;
	sub.f32 	%f498, %f1031, %f1002;
	fma.rn.f32 	%f499, %f498, 0f3BBB989D, 0f3F000000;
	cvt.sat.f32.f32 	%f500, %f499;
	mov.f32 	%f501, 0f4B400001;
	mov.f32 	%f502, 0f437C0000;
	fma.rm.f32 	%f503, %f500, %f502, %f501;
	add.f32 	%f504, %f503, 0fCB40007F;
	neg.f32 	%f505, %f504;
	fma.rn.f32 	%f506, %f498, 0f3FB8AA3B, %f505;
	fma.rn.f32 	%f507, %f498, 0f32A57060, %f506;
	mov.b32 	%r179, %f503;
	shl.b32 	%r180, %r179, 23;
	mov.b32 	%f508, %r180;
	ex2.approx.ftz.f32 	%f509, %f507;
	fma.rn.f32 	%f1046, %f509, %f508, %f1046;
$L__BB1_83:
	add.s32 	%r181, %r21, 12;
	setp.ge.s32 	%p66, %r181, %r1;
	@%p66 bra 	$L__BB1_85;
	sub.f32 	%f510, %f1030, %f1002;
	fma.rn.f32 	%f511, %f510, 0f3BBB989D, 0f3F000000;
	cvt.sat.f32.f32 	%f512, %f511;
	mov.f32 	%f513, 0f4B400001;
	mov.f32 	%f514, 0f437C0000;
	fma.rm.f32 	%f515, %f512, %f514, %f513;
	add.f32 	%f516, %f515, 0fCB40007F;
	neg.f32 	%f517, %f516;
	fma.rn.f32 	%f518, %f510, 0f3FB8AA3B, %f517;
	fma.rn.f32 	%f519, %f510, 0f32A57060, %f518;
	mov.b32 	%r182, %f515;
	shl.b32 	%r183, %r182, 23;
	mov.b32 	%f520, %r183;
	ex2.approx.ftz.f32 	%f521, %f519;
	fma.rn.f32 	%f1046, %f521, %f520, %f1046;
$L__BB1_85:
	add.s32 	%r184, %r21, 13;
	setp.ge.s32 	%p67, %r184, %r1;
	@%p67 bra 	$L__BB1_87;
	sub.f32 	%f522, %f1029, %f1002;
	fma.rn.f32 	%f523, %f522, 0f3BBB989D, 0f3F000000;
	cvt.sat.f32.f32 	%f524, %f523;
	mov.f32 	%f525, 0f4B400001;
	mov.f32 	%f526, 0f437C0000;
	fma.rm.f32 	%f527, %f524, %f526, %f525;
	add.f32 	%f528, %f527, 0fCB40007F;
	neg.f32 	%f529, %f528;
	fma.rn.f32 	%f530, %f522, 0f3FB8AA3B, %f529;
	fma.rn.f32 	%f531, %f522, 0f32A57060, %f530;
	mov.b32 	%r185, %f527;
	shl.b32 	%r186, %r185, 23;
	mov.b32 	%f532, %r186;
	ex2.approx.ftz.f32 	%f533, %f531;
	fma.rn.f32 	%f1046, %f533, %f532, %f1046;
$L__BB1_87:
	add.s32 	%r187, %r21, 14;
	setp.ge.s32 	%p68, %r187, %r1;
	@%p68 bra 	$L__BB1_89;
	sub.f32 	%f534, %f1028, %f1002;
	fma.rn.f32 	%f535, %f534, 0f3BBB989D, 0f3F000000;
	cvt.sat.f32.f32 	%f536, %f535;
	mov.f32 	%f537, 0f4B400001;
	mov.f32 	%f538, 0f437C0000;
	fma.rm.f32 	%f539, %f536, %f538, %f537;
	add.f32 	%f540, %f539, 0fCB40007F;
	neg.f32 	%f541, %f540;
	fma.rn.f32 	%f542, %f534, 0f3FB8AA3B, %f541;
	fma.rn.f32 	%f543, %f534, 0f32A57060, %f542;
	mov.b32 	%r188, %f539;
	shl.b32 	%r189, %r188, 23;
	mov.b32 	%f544, %r189;
	ex2.approx.ftz.f32 	%f545, %f543;
	fma.rn.f32 	%f1046, %f545, %f544, %f1046;
$L__BB1_89:
	add.s32 	%r190, %r21, 15;
	setp.ge.s32 	%p69, %r190, %r1;
	@%p69 bra 	$L__BB1_91;
	sub.f32 	%f546, %f1027, %f1002;
	fma.rn.f32 	%f547, %f546, 0f3BBB989D, 0f3F000000;
	cvt.sat.f32.f32 	%f548, %f547;
	mov.f32 	%f549, 0f4B400001;
	mov.f32 	%f550, 0f437C0000;
	fma.rm.f32 	%f551, %f548, %f550, %f549;
	add.f32 	%f552, %f551, 0fCB40007F;
	neg.f32 	%f553, %f552;
	fma.rn.f32 	%f554, %f546, 0f3FB8AA3B, %f553;
	fma.rn.f32 	%f555, %f546, 0f32A57060, %f554;
	mov.b32 	%r191, %f551;
	shl.b32 	%r192, %r191, 23;
	mov.b32 	%f556, %r192;
	ex2.approx.ftz.f32 	%f557, %f555;
	fma.rn.f32 	%f1046, %f557, %f556, %f1046;
$L__BB1_91:
	add.s32 	%r193, %r21, 16;
	setp.ge.s32 	%p70, %r193, %r1;
	@%p70 bra 	$L__BB1_93;
	sub.f32 	%f558, %f1026, %f1002;
	fma.rn.f32 	%f559, %f558, 0f3BBB989D, 0f3F000000;
	cvt.sat.f32.f32 	%f560, %f559;
	mov.f32 	%f561, 0f4B400001;
	mov.f32 	%f562, 0f437C0000;
	fma.rm.f32 	%f563, %f560, %f562, %f561;
	add.f32 	%f564, %f563, 0fCB40007F;
	neg.f32 	%f565, %f564;
	fma.rn.f32 	%f566, %f558, 0f3FB8AA3B, %f565;
	fma.rn.f32 	%f567, %f558, 0f32A57060, %f566;
	mov.b32 	%r194, %f563;
	shl.b32 	%r195, %r194, 23;
	mov.b32 	%f568, %r195;
	ex2.approx.ftz.f32 	%f569, %f567;
	fma.rn.f32 	%f1046, %f569, %f568, %f1046;
$L__BB1_93:
	add.s32 	%r196, %r21, 17;
	setp.ge.s32 	%p71, %r196, %r1;
	@%p71 bra 	$L__BB1_95;
	sub.f32 	%f570, %f1025, %f1002;
	fma.rn.f32 	%f571, %f570, 0f3BBB989D, 0f3F000000;
	cvt.sat.f32.f32 	%f572, %f571;
	mov.f32 	%f573, 0f4B400001;
	mov.f32 	%f574, 0f437C0000;
	fma.rm.f32 	%f575, %f572, %f574, %f573;
	add.f32 	%f576, %f575, 0fCB40007F;
	neg.f32 	%f577, %f576;
	fma.rn.f32 	%f578, %f570, 0f3FB8AA3B, %f577;
	fma.rn.f32 	%f579, %f570, 0f32A57060, %f578;
	mov.b32 	%r197, %f575;
	shl.b32 	%r198, %r197, 23;
	mov.b32 	%f580, %r198;
	ex2.approx.ftz.f32 	%f581, %f579;
	fma.rn.f32 	%f1046, %f581, %f580, %f1046;
$L__BB1_95:
	add.s32 	%r199, %r21, 18;
	setp.ge.s32 	%p72, %r199, %r1;
	@%p72 bra 	$L__BB1_97;
	sub.f32 	%f582, %f1024, %f1002;
	fma.rn.f32 	%f583, %f582, 0f3BBB989D, 0f3F000000;
	cvt.sat.f32.f32 	%f584, %f583;
	mov.f32 	%f585, 0f4B400001;
	mov.f32 	%f586, 0f437C0000;
	fma.rm.f32 	%f587, %f584, %f586, %f585;
	add.f32 	%f588, %f587, 0fCB40007F;
	neg.f32 	%f589, %f588;
	fma.rn.f32 	%f590, %f582, 0f3FB8AA3B, %f589;
	fma.rn.f32 	%f591, %f582, 0f32A57060, %f590;
	mov.b32 	%r200, %f587;
	shl.b32 	%r201, %r200, 23;
	mov.b32 	%f592, %r201;
	ex2.approx.ftz.f32 	%f593, %f591;
	fma.rn.f32 	%f1046, %f593, %f592, %f1046;
$L__BB1_97:
	add.s32 	%r202, %r21, 19;
	setp.ge.s32 	%p73, %r202, %r1;
	@%p73 bra 	$L__BB1_99;
	sub.f32 	%f594, %f1023, %f1002;
	fma.rn.f32 	%f595, %f594, 0f3BBB989D, 0f3F000000;
	cvt.sat.f32.f32 	%f596, %f595;
	mov.f32 	%f597, 0f4B400001;
	mov.f32 	%f598, 0f437C0000;
	fma.rm.f32 	%f599, %f596, %f598, %f597;
	add.f32 	%f600, %f599, 0fCB40007F;
	neg.f32 	%f601, %f600;
	fma.rn.f32 	%f602, %f594, 0f3FB8AA3B, %f601;
	fma.rn.f32 	%f603, %f594, 0f32A57060, %f602;
	mov.b32 	%r203, %f599;
	shl.b32 	%r204, %r203, 23;
	mov.b32 	%f604, %r204;
	ex2.approx.ftz.f32 	%f605, %f603;
	fma.rn.f32 	%f1046, %f605, %f604, %f1046;
$L__BB1_99:
	add.s32 	%r205, %r21, 20;
	setp.ge.s32 	%p74, %r205, %r1;
	@%p74 bra 	$L__BB1_101;
	sub.f32 	%f606, %f1022, %f1002;
	fma.rn.f32 	%f607, %f606, 0f3BBB989D, 0f3F000000;
	cvt.sat.f32.f32 	%f608, %f607;
	mov.f32 	%f609, 0f4B400001;
	mov.f32 	%f610, 0f437C0000;
	fma.rm.f32 	%f611, %f608, %f610, %f609;
	add.f32 	%f612, %f611, 0fCB40007F;
	neg.f32 	%f613, %f612;
	fma.rn.f32 	%f614, %f606, 0f3FB8AA3B, %f613;
	fma.rn.f32 	%f615, %f606, 0f32A57060, %f614;
	mov.b32 	%r206, %f611;
	shl.b32 	%r207, %r206, 23;
	mov.b32 	%f616, %r207;
	ex2.approx.ftz.f32 	%f617, %f615;
	fma.rn.f32 	%f1046, %f617, %f616, %f1046;
$L__BB1_101:
	add.s32 	%r208, %r21, 21;
	setp.ge.s32 	%p75, %r208, %r1;
	@%p75 bra 	$L__BB1_103;
	sub.f32 	%f618, %f1021, %f1002;
	fma.rn.f32 	%f619, %f618, 0f3BBB989D, 0f3F000000;
	cvt.sat.f32.f32 	%f620, %f619;
	mov.f32 	%f621, 0f4B400001;
	mov.f32 	%f622, 0f437C0000;
	fma.rm.f32 	%f623, %f620, %f622, %f621;
	add.f32 	%f624, %f623, 0fCB40007F;
	neg.f32 	%f625, %f624;
	fma.rn.f32 	%f626, %f618, 0f3FB8AA3B, %f625;
	fma.rn.f32 	%f627, %f618, 0f32A57060, %f626;
	mov.b32 	%r209, %f623;
	shl.b32 	%r210, %r209, 23;
	mov.b32 	%f628, %r210;
	ex2.approx.ftz.f32 	%f629, %f627;
	fma.rn.f32 	%f1046, %f629, %f628, %f1046;
$L__BB1_103:
	add.s32 	%r211, %r21, 22;
	setp.ge.s32 	%p76, %r211, %r1;
	@%p76 bra 	$L__BB1_105;
	sub.f32 	%f630, %f1020, %f1002;
	fma.rn.f32 	%f631, %f630, 0f3BBB989D, 0f3F000000;
	cvt.sat.f32.f32 	%f632, %f631;
	mov.f32 	%f633, 0f4B400001;
	mov.f32 	%f634, 0f437C0000;
	fma.rm.f32 	%f635, %f632, %f634, %f633;
	add.f32 	%f636, %f635, 0fCB40007F;
	neg.f32 	%f637, %f636;
	fma.rn.f32 	%f638, %f630, 0f3FB8AA3B, %f637;
	fma.rn.f32 	%f639, %f630, 0f32A57060, %f638;
	mov.b32 	%r212, %f635;
	shl.b32 	%r213, %r212, 23;
	mov.b32 	%f640, %r213;
	ex2.approx.ftz.f32 	%f641, %f639;
	fma.rn.f32 	%f1046, %f641, %f640, %f1046;
$L__BB1_105:
	add.s32 	%r214, %r21, 23;
	setp.ge.s32 	%p77, %r214, %r1;
	@%p77 bra 	$L__BB1_107;
	sub.f32 	%f642, %f1019, %f1002;
	fma.rn.f32 	%f643, %f642, 0f3BBB989D, 0f3F000000;
	cvt.sat.f32.f32 	%f644, %f643;
	mov.f32 	%f645, 0f4B400001;
	mov.f32 	%f646, 0f437C0000;
	fma.rm.f32 	%f647, %f644, %f646, %f645;
	add.f32 	%f648, %f647, 0fCB40007F;
	neg.f32 	%f649, %f648;
	fma.rn.f32 	%f650, %f642, 0f3FB8AA3B, %f649;
	fma.rn.f32 	%f651, %f642, 0f32A57060, %f650;
	mov.b32 	%r215, %f647;
	shl.b32 	%r216, %r215, 23;
	mov.b32 	%f652, %r216;
	ex2.approx.ftz.f32 	%f653, %f651;
	fma.rn.f32 	%f1046, %f653, %f652, %f1046;
$L__BB1_107:
	add.s32 	%r217, %r21, 24;
	setp.ge.s32 	%p78, %r217, %r1;
	@%p78 bra 	$L__BB1_109;
	sub.f32 	%f654, %f1018, %f1002;
	fma.rn.f32 	%f655, %f654, 0f3BBB989D, 0f3F000000;
	cvt.sat.f32.f32 	%f656, %f655;
	mov.f32 	%f657, 0f4B400001;
	mov.f32 	%f658, 0f437C0000;
	fma.rm.f32 	%f659, %f656, %f658, %f657;
	add.f32 	%f660, %f659, 0fCB40007F;
	neg.f32 	%f661, %f660;
	fma.rn.f32 	%f662, %f654, 0f3FB8AA3B, %f661;
	fma.rn.f32 	%f663, %f654, 0f32A57060, %f662;
	mov.b32 	%r218, %f659;
	shl.b32 	%r219, %r218, 23;
	mov.b32 	%f664, %r219;
	ex2.approx.ftz.f32 	%f665, %f663;
	fma.rn.f32 	%f1046, %f665, %f664, %f1046;
$L__BB1_109:
	add.s32 	%r220, %r21, 25;
	setp.ge.s32 	%p79, %r220, %r1;
	@%p79 bra 	$L__BB1_111;
	sub.f32 	%f666, %f1017, %f1002;
	fma.rn.f32 	%f667, %f666, 0f3BBB989D, 0f3F000000;
	cvt.sat.f32.f32 	%f668, %f667;
	mov.f32 	%f669, 0f4B400001;
	mov.f32 	%f670, 0f437C0000;
	fma.rm.f32 	%f671, %f668, %f670, %f669;
	add.f32 	%f672, %f671, 0fCB40007F;
	neg.f32 	%f673, %f672;
	fma.rn.f32 	%f674, %f666, 0f3FB8AA3B, %f673;
	fma.rn.f32 	%f675, %f666, 0f32A57060, %f674;
	mov.b32 	%r221, %f671;
	shl.b32 	%r222, %r221, 23;
	mov.b32 	%f676, %r222;
	ex2.approx.ftz.f32 	%f677, %f675;
	fma.rn.f32 	%f1046, %f677, %f676, %f1046;
$L__BB1_111:
	add.s32 	%r223, %r21, 26;
	setp.ge.s32 	%p80, %r223, %r1;
	@%p80 bra 	$L__BB1_113;
	sub.f32 	%f678, %f1016, %f1002;
	fma.rn.f32 	%f679, %f678, 0f3BBB989D, 0f3F000000;
	cvt.sat.f32.f32 	%f680, %f679;
	mov.f32 	%f681, 0f4B400001;
	mov.f32 	%f682, 0f437C0000;
	fma.rm.f32 	%f683, %f680, %f682, %f681;
	add.f32 	%f684, %f683, 0fCB40007F;
	neg.f32 	%f685, %f684;
	fma.rn.f32 	%f686, %f678, 0f3FB8AA3B, %f685;
	fma.rn.f32 	%f687, %f678, 0f32A57060, %f686;
	mov.b32 	%r224, %f683;
	shl.b32 	%r225, %r224, 23;
	mov.b32 	%f688, %r225;
	ex2.approx.ftz.f32 	%f689, %f687;
	fma.rn.f32 	%f1046, %f689, %f688, %f1046;
$L__BB1_113:
	add.s32 	%r226, %r21, 27;
	setp.ge.s32 	%p81, %r226, %r1;
	@%p81 bra 	$L__BB1_115;
	sub.f32 	%f690, %f1015, %f1002;
	fma.rn.f32 	%f691, %f690, 0f3BBB989D, 0f3F000000;
	cvt.sat.f32.f32 	%f692, %f691;
	mov.f32 	%f693, 0f4B400001;
	mov.f32 	%f694, 0f437C0000;
	fma.rm.f32 	%f695, %f692, %f694, %f693;
	add.f32 	%f696, %f695, 0fCB40007F;
	neg.f32 	%f697, %f696;
	fma.rn.f32 	%f698, %f690, 0f3FB8AA3B, %f697;
	fma.rn.f32 	%f699, %f690, 0f32A57060, %f698;
	mov.b32 	%r227, %f695;
	shl.b32 	%r228, %r227, 23;
	mov.b32 	%f700, %r228;
	ex2.approx.ftz.f32 	%f701, %f699;
	fma.rn.f32 	%f1046, %f701, %f700, %f1046;
$L__BB1_115:
	add.s32 	%r229, %r21, 28;
	setp.ge.s32 	%p82, %r229, %r1;
	@%p82 bra 	$L__BB1_117;
	sub.f32 	%f702, %f1014, %f1002;
	fma.rn.f32 	%f703, %f702, 0f3BBB989D, 0f3F000000;
	cvt.sat.f32.f32 	%f704, %f703;
	mov.f32 	%f705, 0f4B400001;
	mov.f32 	%f706, 0f437C0000;
	fma.rm.f32 	%f707, %f704, %f706, %f705;
	add.f32 	%f708, %f707, 0fCB40007F;
	neg.f32 	%f709, %f708;
	fma.rn.f32 	%f710, %f702, 0f3FB8AA3B, %f709;
	fma.rn.f32 	%f711, %f702, 0f32A57060, %f710;
	mov.b32 	%r230, %f707;
	shl.b32 	%r231, %r230, 23;
	mov.b32 	%f712, %r231;
	ex2.approx.ftz.f32 	%f713, %f711;
	fma.rn.f32 	%f1046, %f713, %f712, %f1046;
$L__BB1_117:
	add.s32 	%r232, %r21, 29;
	setp.ge.s32 	%p83, %r232, %r1;
	@%p83 bra 	$L__BB1_119;
	sub.f32 	%f714, %f1013, %f1002;
	fma.rn.f32 	%f715, %f714, 0f3BBB989D, 0f3F000000;
	cvt.sat.f32.f32 	%f716, %f715;
	mov.f32 	%f717, 0f4B400001;
	mov.f32 	%f718, 0f437C0000;
	fma.rm.f32 	%f719, %f716, %f718, %f717;
	add.f32 	%f720, %f719, 0fCB40007F;
	neg.f32 	%f721, %f720;
	fma.rn.f32 	%f722, %f714, 0f3FB8AA3B, %f721;
	fma.rn.f32 	%f723, %f714, 0f32A57060, %f722;
	mov.b32 	%r233, %f719;
	shl.b32 	%r234, %r233, 23;
	mov.b32 	%f724, %r234;
	ex2.approx.ftz.f32 	%f725, %f723;
	fma.rn.f32 	%f1046, %f725, %f724, %f1046;
$L__BB1_119:
	add.s32 	%r235, %r21, 30;
	setp.ge.s32 	%p84, %r235, %r1;
	@%p84 bra 	$L__BB1_121;
	sub.f32 	%f726, %f1012, %f1002;
	fma.rn.f32 	%f727, %f726, 0f3BBB989D, 0f3F000000;
	cvt.sat.f32.f32 	%f728, %f727;
	mov.f32 	%f729, 0f4B400001;
	mov.f32 	%f730, 0f437C0000;
	fma.rm.f32 	%f731, %f728, %f730, %f729;
	add.f32 	%f732, %f731, 0fCB40007F;
	neg.f32 	%f733, %f732;
	fma.rn.f32 	%f734, %f726, 0f3FB8AA3B, %f733;
	fma.rn.f32 	%f735, %f726, 0f32A57060, %f734;
	mov.b32 	%r236, %f731;
	shl.b32 	%r237, %r236, 23;
	mov.b32 	%f736, %r237;
	ex2.approx.ftz.f32 	%f737, %f735;
	fma.rn.f32 	%f1046, %f737, %f736, %f1046;
$L__BB1_121:
	add.s32 	%r238, %r21, 31;
	setp.ge.s32 	%p85, %r238, %r1;
	@%p85 bra 	$L__BB1_123;
	sub.f32 	%f738, %f1011, %f1002;
	fma.rn.f32 	%f739, %f738, 0f3BBB989D, 0f3F000000;
	cvt.sat.f32.f32 	%f740, %f739;
	mov.f32 	%f741, 0f4B400001;
	mov.f32 	%f742, 0f437C0000;
	fma.rm.f32 	%f743, %f740, %f742, %f741;
	add.f32 	%f744, %f743, 0fCB40007F;
	neg.f32 	%f745, %f744;
	fma.rn.f32 	%f746, %f738, 0f3FB8AA3B, %f745;
	fma.rn.f32 	%f747, %f738, 0f32A57060, %f746;
	mov.b32 	%r239, %f743;
	shl.b32 	%r240, %r239, 23;
	mov.b32 	%f748, %r240;
	ex2.approx.ftz.f32 	%f749, %f747;
	fma.rn.f32 	%f1046, %f749, %f748, %f1046;
$L__BB1_123:
	fma.rn.f32 	%f1001, %f1001, %f116, %f1046;
	bar.sync 	0;
	add.s32 	%r267, %r267, 1;
	setp.ne.s32 	%p106, %r267, %r5;
	@%p106 bra 	$L__BB1_4;
	add.s32 	%r266, %r266, 1;
	setp.ne.s32 	%p107, %r266, %r82;
	@%p107 bra 	$L__BB1_3;
$L__BB1_125:
	cvt.f64.f32 	%fd1, %f1001;
	setp.leu.f64 	%p108, %fd1, 0d3EB0C6F7A0B5ED8D;
	setp.lt.s32 	%p109, %r80, 1;
	or.pred  	%p110, %p108, %p109;
	@%p110 bra 	$L__BB1_138;
	mul.lo.s32 	%r64, %r80, %r3;
	and.b32  	%r65, %r80, 15;
	setp.lt.u32 	%p111, %r80, 16;
	mov.b32 	%r288, 0;
	@%p111 bra 	$L__BB1_129;
	and.b32  	%r288, %r80, 2147483632;
	neg.s32 	%r286, %r288;
	mul.wide.u32 	%rd83, %r64, 4;
	add.s64 	%rd84, %rd83, %rd1;
	add.s64 	%rd109, %rd84, 32;
$L__BB1_128:
	.pragma "nounroll";
	ld.local.v4.f32 	{%f919, %f920, %f921, %f922}, [%rd110+-32];
	div.rn.f32 	%f923, %f919, %f1001;
	st.global.f32 	[%rd109+-32], %f923;
	div.rn.f32 	%f924, %f920, %f1001;
	st.global.f32 	[%rd109+-28], %f924;
	div.rn.f32 	%f925, %f921, %f1001;
	st.global.f32 	[%rd109+-24], %f925;
	div.rn.f32 	%f926, %f922, %f1001;
	st.global.f32 	[%rd109+-20], %f926;
	ld.local.v4.f32 	{%f927, %f928, %f929, %f930}, [%rd110+-16];
	div.rn.f32 	%f931, %f927, %f1001;
	st.global.f32 	[%rd109+-16], %f931;
	div.rn.f32 	%f932, %f928, %f1001;
	st.global.f32 	[%rd109+-12], %f932;
	div.rn.f32 	%f933, %f929, %f1001;
	st.global.f32 	[%rd109+-8], %f933;
	div.rn.f32 	%f934, %f930, %f1001;
	st.global.f32 	[%rd109+-4], %f934;
	ld.local.v4.f32 	{%f935, %f936, %f937, %f938}, [%rd110];
	div.rn.f32 	%f939, %f935, %f1001;
	st.global.f32 	[%rd109], %f939;
	div.rn.f32 	%f940, %f936, %f1001;
	st.global.f32 	[%rd109+4], %f940;
	div.rn.f32 	%f941, %f937, %f1001;
	st.global.f32 	[%rd109+8], %f941;
	div.rn.f32 	%f942, %f938, %f1001;
	st.global.f32 	[%rd109+12], %f942;
	ld.local.v4.f32 	{%f943, %f944, %f945, %f946}, [%rd110+16];
	div.rn.f32 	%f947, %f943, %f1001;
	st.global.f32 	[%rd109+16], %f947;
	div.rn.f32 	%f948, %f944, %f1001;
	st.global.f32 	[%rd109+20], %f948;
	div.rn.f32 	%f949, %f945, %f1001;
	st.global.f32 	[%rd109+24], %f949;
	div.rn.f32 	%f950, %f946, %f1001;
	st.global.f32 	[%rd109+28], %f950;
	add.s32 	%r286, %r286, 16;
	add.s64 	%rd110, %rd110, 64;
	add.s64 	%rd109, %rd109, 64;
	setp.ne.s32 	%p112, %r286, 0;
	@%p112 bra 	$L__BB1_128;
$L__BB1_129:
	setp.eq.s32 	%p113, %r65, 0;
	@%p113 bra 	$L__BB1_138;
	and.b32  	%r71, %r80, 7;
	setp.lt.u32 	%p114, %r65, 8;
	@%p114 bra 	$L__BB1_132;
	cvt.u64.u32 	%rd85, %r288;
	mul.wide.u32 	%rd86, %r288, 4;
	add.s64 	%rd87, %rd2, %rd86;
	ld.local.f32 	%f951, [%rd87];
	div.rn.f32 	%f952, %f951, %f1001;
	add.s32 	%r259, %r288, %r64;
	mul.wide.u32 	%rd88, %r259, 4;
	add.s64 	%rd89, %rd1, %rd88;
	st.global.f32 	[%rd89], %f952;
	ld.local.f32 	%f953, [%rd87+4];
	div.rn.f32 	%f954, %f953, %f1001;
	cvt.u64.u32 	%rd90, %r64;
	add.s64 	%rd91, %rd85, %rd90;
	shl.b64 	%rd92, %rd91, 2;
	add.s64 	%rd93, %rd1, %rd92;
	st.global.f32 	[%rd93+4], %f954;
	ld.local.f32 	%f955, [%rd87+8];
	div.rn.f32 	%f956, %f955, %f1001;
	st.global.f32 	[%rd93+8], %f956;
	ld.local.f32 	%f957, [%rd87+12];
	div.rn.f32 	%f958, %f957, %f1001;
	st.global.f32 	[%rd93+12], %f958;
	ld.local.f32 	%f959, [%rd87+16];
	div.rn.f32 	%f960, %f959, %f1001;
	st.global.f32 	[%rd93+16], %f960;
	ld.local.f32 	%f961, [%rd87+20];
	div.rn.f32 	%f962, %f961, %f1001;
	st.global.f32 	[%rd93+20], %f962;
	ld.local.f32 	%f963, [%rd87+24];
	div.rn.f32 	%f964, %f963, %f1001;
	st.global.f32 	[%rd93+24], %f964;
	ld.local.f32 	%f965, [%rd87+28];
	div.rn.f32 	%f966, %f965, %f1001;
	st.global.f32 	[%rd93+28], %f966;
	add.s32 	%r288, %r288, 8;
$L__BB1_132:
	setp.eq.s32 	%p115, %r71, 0;
	@%p115 bra 	$L__BB1_138;
	and.b32  	%r74, %r80, 3;
	setp.lt.u32 	%p116, %r71, 4;
	@%p116 bra 	$L__BB1_135;
	cvt.u64.u32 	%rd94, %r288;
	mul.wide.u32 	%rd95, %r288, 4;
	add.s64 	%rd96, %rd2, %rd95;
	ld.local.f32 	%f967, [%rd96];
	div.rn.f32 	%f968, %f967, %f1001;
	add.s32 	%r260, %r288, %r64;
	mul.wide.u32 	%rd97, %r260, 4;
	add.s64 	%rd98, %rd1, %rd97;
	st.global.f32 	[%rd98], %f968;
	ld.local.f32 	%f969, [%rd96+4];
	div.rn.f32 	%f970, %f969, %f1001;
	cvt.u64.u32 	%rd99, %r64;
	add.s64 	%rd100, %rd94, %rd99;
	shl.b64 	%rd101, %rd100, 2;
	add.s64 	%rd102, %rd1, %rd101;
	st.global.f32 	[%rd102+4], %f970;
	ld.local.f32 	%f971, [%rd96+8];
	div.rn.f32 	%f972, %f971, %f1001;
	st.global.f32 	[%rd102+8], %f972;
	ld.local.f32 	%f973, [%rd96+12];
	div.rn.f32 	%f974, %f973, %f1001;
	st.global.f32 	[%rd102+12], %f974;
	add.s32 	%r288, %r288, 4;
$L__BB1_135:
	setp.eq.s32 	%p117, %r74, 0;
	@%p117 bra 	$L__BB1_138;
	add.s32 	%r261, %r288, %r64;
	mul.wide.u32 	%rd103, %r261, 4;
	add.s64 	%rd112, %rd1, %rd103;
	mul.wide.u32 	%rd104, %r288, 4;
	add.s64 	%rd111, %rd2, %rd104;
	neg.s32 	%r290, %r74;
$L__BB1_137:
	.pragma "nounroll";
	ld.local.f32 	%f975, [%rd111];
	div.rn.f32 	%f976, %f975, %f1001;
	st.global.f32 	[%rd112], %f976;
	add.s64 	%rd112, %rd112, 4;
	add.s64 	%rd111, %rd111, 4;
	add.s32 	%r290, %r290, 1;
	setp.ne.s32 	%p118, %r290, 0;
	@%p118 bra 	$L__BB1_137;
$L__BB1_138:
	ld.param.u64 	%rd108, [_Z27ring_flash_attention_kernelPPKfS1_S1_PfS2_iifii_param_4];
	setp.lt.f32 	%p119, %f1001, 0f00800000;
	mul.f32 	%f977, %f1001, 0f4B000000;
	selp.f32 	%f978, %f977, %f1001, %p119;
	selp.f32 	%f979, 0fC1B80000, 0f00000000, %p119;
	mov.b32 	%r262, %f978;
	add.s32 	%r263, %r262, -1059760811;
	and.b32  	%r264, %r263, -8388608;
	sub.s32 	%r265, %r262, %r264;
	mov.b32 	%f980, %r265;
	cvt.rn.f32.s32 	%f981, %r264;
	fma.rn.f32 	%f982, %f981, 0f34000000, %f979;
	add.f32 	%f983, %f980, 0fBF800000;
	fma.rn.f32 	%f984, %f983, 0fBE055027, 0f3E1039F6;
	fma.rn.f32 	%f985, %f984, %f983, 0fBDF8CDCC;
	fma.rn.f32 	%f986, %f985, %f983, 0f3E0F2955;
	fma.rn.f32 	%f987, %f986, %f983, 0fBE2AD8B9;
	fma.rn.f32 	%f988, %f987, %f983, 0f3E4CED0B;
	fma.rn.f32 	%f989, %f988, %f983, 0fBE7FFF22;
	fma.rn.f32 	%f990, %f989, %f983, 0f3EAAAA78;
	fma.rn.f32 	%f991, %f990, %f983, 0fBF000000;
	mul.f32 	%f992, %f983, %f991;
	fma.rn.f32 	%f993, %f992, %f983, %f983;
	fma.rn.f32 	%f994, %f982, 0f3F317218, %f993;
	setp.gt.u32 	%p120, %r262, 2139095039;
	fma.rn.f32 	%f995, %f978, 0f7F800000, 0f7F800000;
	selp.f32 	%f996, %f995, %f994, %p120;
	setp.eq.f32 	%p121, %f978, 0f00000000;
	selp.f32 	%f997, 0fFF800000, %f996, %p121;
	add.f32 	%f998, %f1002, %f997;
	cvta.to.global.u64 	%rd105, %rd108;
	mul.wide.u32 	%rd106, %r3, 4;
	add.s64 	%rd107, %rd105, %rd106;
	st.global.f32 	[%rd107], %f998;
$L__BB1_139:
	ret;

}


// ===== COMPILED SASS (sm_100) =====

	.target	sm_100

	.elftype	@"ET_EXEC"


//--------------------- .note.nv.tkinfo           --------------------------
	.section	.note.nv.tkinfo,"",@"SHT_NOTE"
	.sectionflags	@"SHF_NOTE_NV_TKINFO"
	.tkinfo
        /*0018*/ 	.word	0x00000002
        /*0030*/ 	.string	""
        /*0030*/ 	.string	"ptxas"
        /*0030*/ 	.string	"Cuda compilation tools, release 13.0, V13.0.88"
        /*0030*/ 	.string	"Build cuda_13.0.r13.0/compiler.36424714_0"
        /*0030*/ 	.string	"-arch sm_100 -m 64 "



//--------------------- .note.nv.cuinfo           --------------------------
	.section	.note.nv.cuinfo,"",@"SHT_NOTE"
	.sectionflags	@"SHF_NOTE_NV_CUINFO"
        /*0018*/ 	.short	0x0002
        /*001a*/ 	.short	0x0064
        /*001c*/ 	.short	0x0082
	.zero		2


//--------------------- .nv.info                  --------------------------
	.section	.nv.info,"",@"SHT_CUDA_INFO"
	.align	4


	//----- nvinfo : EIATTR_REGCOUNT
	.align		4
        /*0000*/ 	.byte	0x04, 0x2f
        /*0002*/ 	.short	(.L_1 - .L_0)
	.align		4
.L_0:
        /*0004*/ 	.word	index@(_Z36flash_attention_kernel_v2_single_gpuPKfS0_S0_PfS1_iif)
        /*0008*/ 	.word	0x0000002e


	//----- nvinfo : EIATTR_FRAME_SIZE
	.align		4
.L_1:
        /*000c*/ 	.byte	0x04, 0x11
        /*000e*/ 	.short	(.L_3 - .L_2)
	.align		4
.L_2:
        /*0010*/ 	.word	index@($__internal_1_$__cuda_sm3x_div_rn_noftz_f32_slowpath)
        /*0014*/ 	.word	0x00000180


	//----- nvinfo : EIATTR_FRAME_SIZE
	.align		4
.L_3:
        /*0018*/ 	.byte	0x04, 0x11
        /*001a*/ 	.short	(.L_5 - .L_4)
	.align		4
.L_4:
        /*001c*/ 	.word	index@(_Z36flash_attention_kernel_v2_single_gpuPKfS0_S0_PfS1_iif)
        /*0020*/ 	.word	0x00000180


	//----- nvinfo : EIATTR_REGCOUNT
	.align		4
.L_5:
        /*0024*/ 	.byte	0x04, 0x2f
        /*0026*/ 	.short	(.L_7 - .L_6)
	.align		4
.L_6:
        /*0028*/ 	.word	index@(_Z27ring_flash_attention_kernelPPKfS1_S1_PfS2_iifii)
        /*002c*/ 	.word	0x00000036


	//----- nvinfo : EIATTR_FRAME_SIZE
	.align		4
.L_7:
        /*0030*/ 	.byte	0x04, 0x11
        /*0032*/ 	.short	(.L_9 - .L_8)
	.align		4
.L_8:
        /*0034*/ 	.word	index@($__internal_0_$__cuda_sm3x_div_rn_noftz_f32_slowpath)
        /*0038*/ 	.word	0x00000180


	//----- nvinfo : EIATTR_FRAME_SIZE
	.align		4
.L_9:
        /*003c*/ 	.byte	0x04, 0x11
        /*003e*/ 	.short	(.L_11 - .L_10)
	.align		4
.L_10:
        /*0040*/ 	.word	index@(_Z27ring_flash_attention_kernelPPKfS1_S1_PfS2_iifii)
        /*0044*/ 	.word	0x00000180


	//----- nvinfo : EIATTR_MIN_STACK_SIZE
	.align		4
.L_11:
        /*0048*/ 	.byte	0x04, 0x12
        /*004a*/ 	.short	(.L_13 - .L_12)
	.align		4
.L_12:
        /*004c*/ 	.word	index@(_Z27ring_flash_attention_kernelPPKfS1_S1_PfS2_iifii)
        /*0050*/ 	.word	0x00000180


	//----- nvinfo : EIATTR_MIN_STACK_SIZE
	.align		4
.L_13:
        /*0054*/ 	.byte	0x04, 0x12
        /*0056*/ 	.short	(.L_15 - .L_14)
	.align		4
.L_14:
        /*0058*/ 	.word	index@(_Z36flash_attention_kernel_v2_single_gpuPKfS0_S0_PfS1_iif)
        /*005c*/ 	.word	0x00000180
.L_15:


//--------------------- .nv.compat                --------------------------
	.section	.nv.compat,"",@"SHT_CUDA_COMPAT_INFO"
	.align	4
        /*0000*/ 	.byte	0x02, 0x09, 0x00, 0x00, 0x02, 0x02, 0x01, 0x00, 0x02, 0x05, 0x05, 0x00, 0x03, 0x07, 0x01, 0x01
        /*0010*/ 	.byte	0x02, 0x03, 0x00, 0x00, 0x02, 0x06, 0x01, 0x00, 0x04, 0x0b, 0x08, 0x00, 0x01, 0x00, 0x00, 0x00
        /*0020*/ 	.byte	0x00, 0x00, 0x00, 0x00


//--------------------- .nv.info._Z27ring_flash_attention_kernelPPKfS1_S1_PfS2_iifii --------------------------
	.section	.nv.info._Z27ring_flash_attention_kernelPPKfS1_S1_PfS2_iifii,"",@"SHT_CUDA_INFO"
	.sectionflags	@""
	.align	4


	//----- nvinfo : EIATTR_CUDA_API_VERSION
	.align		4
        /*0000*/ 	.byte	0x04, 0x37
        /*0002*/ 	.short	(.L_17 - .L_16)
.L_16:
        /*0004*/ 	.word	0x00000082


	//----- nvinfo : EIATTR_KPARAM_INFO
	.align		4
.L_17:
        /*0008*/ 	.byte	0x04, 0x17
        /*000a*/ 	.short	(.L_19 - .L_18)
.L_18:
        /*000c*/ 	.word	0x00000000
        /*0010*/ 	.short	0x0009
        /*0012*/ 	.short	0x0038
        /*0014*/ 	.byte	0x00, 0xf0, 0x11, 0x00


	//----- nvinfo : EIATTR_KPARAM_INFO
	.align		4
.L_19:
        /*0018*/ 	.byte	0x04, 0x17
        /*001a*/ 	.short	(.L_21 - .L_20)
.L_20:
        /*001c*/ 	.word	0x00000000
        /*0020*/ 	.short	0x0008
        /*0022*/ 	.short	0x0034
        /*0024*/ 	.byte	0x00, 0xf0, 0x11, 0x00


	//----- nvinfo : EIATTR_KPARAM_INFO
	.align		4
.L_21:
        /*0028*/ 	.byte	0x04, 0x17
        /*002a*/ 	.short	(.L_23 - .L_22)
.L_22:
        /*002c*/ 	.word	0x00000000
        /*0030*/ 	.short	0x0007
        /*0032*/ 	.short	0x0030
        /*0034*/ 	.byte	0x00, 0xf0, 0x11, 0x00


	//----- nvinfo : EIATTR_KPARAM_INFO
	.align		4
.L_23:
        /*0038*/ 	.byte	0x04, 0x17
        /*003a*/ 	.short	(.L_25 - .L_24)
.L_24:
        /*003c*/ 	.word	0x00000000
        /*0040*/ 	.short	0x0006
        /*0042*/ 	.short	0x002c
        /*0044*/ 	.byte	0x00, 0xf0, 0x11, 0x00


	//----- nvinfo : EIATTR_KPARAM_INFO
	.align		4
.L_25:
        /*0048*/ 	.byte	0x04, 0x17
        /*004a*/ 	.short	(.L_27 - .L_26)
.L_26:
        /*004c*/ 	.word	0x00000000
        /*0050*/ 	.short	0x0005
        /*0052*/ 	.short	0x0028
        /*0054*/ 	.byte	0x00, 0xf0, 0x11, 0x00


	//----- nvinfo : EIATTR_KPARAM_INFO
	.align		4
.L_27:
        /*0058*/ 	.byte	0x04, 0x17
        /*005a*/ 	.short	(.L_29 - .L_28)
.L_28:
        /*005c*/ 	.word	0x00000000
        /*0060*/ 	.short	0x0004
        /*0062*/ 	.short	0x0020
        /*0064*/ 	.byte	0x00, 0xf5, 0x21, 0x00


	//----- nvinfo : EIATTR_KPARAM_INFO
	.align		4
.L_29:
        /*0068*/ 	.byte	0x04, 0x17
        /*006a*/ 	.short	(.L_31 - .L_30)
.L_30:
        /*006c*/ 	.word	0x00000000
        /*0070*/ 	.short	0x0003
        /*0072*/ 	.short	0x0018
        /*0074*/ 	.byte	0x00, 0xf5, 0x21, 0x00


	//----- nvinfo : EIATTR_KPARAM_INFO
	.align		4
.L_31:
        /*0078*/ 	.byte	0x04, 0x17
        /*007a*/ 	.short	(.L_33 - .L_32)
.L_32:
        /*007c*/ 	.word	0x00000000
        /*0080*/ 	.short	0x0002
        /*0082*/ 	.short	0x0010
        /*0084*/ 	.byte	0x00, 0xf5, 0x21, 0x00


	//----- nvinfo : EIATTR_KPARAM_INFO
	.align		4
.L_33:
        /*0088*/ 	.byte	0x04, 0x17
        /*008a*/ 	.short	(.L_35 - .L_34)
.L_34:
        /*008c*/ 	.word	0x00000000
        /*0090*/ 	.short	0x0001
        /*0092*/ 	.short	0x0008
        /*0094*/ 	.byte	0x00, 0xf5, 0x21, 0x00


	//----- nvinfo : EIATTR_KPARAM_INFO
	.align		4
.L_35:
        /*0098*/ 	.byte	0x04, 0x17
        /*009a*/ 	.short	(.L_37 - .L_36)
.L_36:
        /*009c*/ 	.word	0x00000000
        /*00a0*/ 	.short	0x0000
        /*00a2*/ 	.short	0x0000
        /*00a4*/ 	.byte	0x00, 0xf5, 0x21, 0x00


	//----- nvinfo : EIATTR_SPARSE_MMA_MASK
	.align		4
.L_37:
        /*00a8*/ 	.byte	0x03, 0x50
        /*00aa*/ 	.short	0x0000


	//----- nvinfo : EIATTR_MAXREG_COUNT
	.align		4
        /*00ac*/ 	.byte	0x03, 0x1b
        /*00ae*/ 	.short	0x00ff


	//----- nvinfo : EIATTR_NUM_BARRIERS
	.align		4
        /*00b0*/ 	.byte	0x02, 0x4c
        /*00b2*/ 	.byte	0x01
	.zero		1


	//----- nvinfo : EIATTR_MERCURY_ISA_VERSION
	.align		4
        /*00b4*/ 	.byte	0x03, 0x5f
        /*00b6*/ 	.short	0x0101


	//----- nvinfo : EIATTR_UNUSED_LOAD_BYTE_OFFSET
	.align		4
        /*00b8*/ 	.byte	0x04, 0x44
        /*00ba*/ 	.short	(.L_39 - .L_38)


	//   ....[0]....
.L_38:
        /*00bc*/ 	.word	0x00001130
        /*00c0*/ 	.word	0x00000fff


	//   ....[1]....
        /*00c4*/ 	.word	0x00002b80
        /*00c8*/ 	.word	0x00000fff


	//----- nvinfo : EIATTR_VRC_CTA_INIT_COUNT
	.align		4
.L_39:
        /*00cc*/ 	.byte	0x02, 0x4a
	.zero		1
	.zero		1


	//----- nvinfo : EIATTR_EXIT_INSTR_OFFSETS
	.align		4
        /*00d0*/ 	.byte	0x04, 0x1c
        /*00d2*/ 	.short	(.L_41 - .L_40)


	//   ....[0]....
.L_40:
        /*00d4*/ 	.word	0x00000230


	//   ....[1]....
        /*00d8*/ 	.word	0x000066d0


	//----- nvinfo : EIATTR_CRS_STACK_SIZE
	.align		4
.L_41:
        /*00dc*/ 	.byte	0x04, 0x1e
        /*00de*/ 	.short	(.L_43 - .L_42)
.L_42:
        /*00e0*/ 	.word	0x00000000


	//----- nvinfo : EIATTR_CBANK_PARAM_SIZE
	.align		4
.L_43:
        /*00e4*/ 	.byte	0x03, 0x19
        /*00e6*/ 	.short	0x003c


	//----- nvinfo : EIATTR_PARAM_CBANK
	.align		4
        /*00e8*/ 	.byte	0x04, 0x0a
        /*00ea*/ 	.short	(.L_45 - .L_44)
	.align		4
.L_44:
        /*00ec*/ 	.word	index@(.nv.constant0._Z27ring_flash_attention_kernelPPKfS1_S1_PfS2_iifii)
        /*00f0*/ 	.short	0x0380
        /*00f2*/ 	.short	0x003c


	//----- nvinfo : EIATTR_SW_WAR
	.align		4
.L_45:
        /*00f4*/ 	.byte	0x04, 0x36
        /*00f6*/ 	.short	(.L_47 - .L_46)
.L_46:
        /*00f8*/ 	.word	0x00000008
.L_47:


//--------------------- .nv.info._Z36flash_attention_kernel_v2_single_gpuPKfS0_S0_PfS1_iif --------------------------
	.section	.nv.info._Z36flash_attention_kernel_v2_single_gpuPKfS0_S0_PfS1_iif,"",@"SHT_CUDA_INFO"
	.sectionflags	@""
	.align	4


	//----- nvinfo : EIATTR_CUDA_API_VERSION
	.align		4
        /*0000*/ 	.byte	0x04, 0x37
        /*0002*/ 	.short	(.L_49 - .L_48)
.L_48:
        /*0004*/ 	.word	0x00000082


	//----- nvinfo : EIATTR_KPARAM_INFO
	.align		4
.L_49:
        /*0008*/ 	.byte	0x04, 0x17
        /*000a*/ 	.short	(.L_51 - .L_50)
.L_50:
        /*000c*/ 	.word	0x00000000
        /*0010*/ 	.short	0x0007
        /*0012*/ 	.short	0x0030
        /*0014*/ 	.byte	0x00, 0xf0, 0x11, 0x00


	//----- nvinfo : EIATTR_KPARAM_INFO
	.align		4
.L_51:
        /*0018*/ 	.byte	0x04, 0x17
        /*001a*/ 	.short	(.L_53 - .L_52)
.L_52:
        /*001c*/ 	.word	0x00000000
        /*0020*/ 	.short	0x0006
        /*0022*/ 	.short	0x002c
        /*0024*/ 	.byte	0x00, 0xf0, 0x11, 0x00


	//----- nvinfo : EIATTR_KPARAM_INFO
	.align		4
.L_53:
        /*0028*/ 	.byte	0x04, 0x17
        /*002a*/ 	.short	(.L_55 - .L_54)
.L_54:
        /*002c*/ 	.word	0x00000000
        /*0030*/ 	.short	0x0005
        /*0032*/ 	.short	0x0028
        /*0034*/ 	.byte	0x00, 0xf0, 0x11, 0x00


	//----- nvinfo : EIATTR_KPARAM_INFO
	.align		4
.L_55:
        /*0038*/ 	.byte	0x04, 0x17
        /*003a*/ 	.short	(.L_57 - .L_56)
.L_56:
        /*003c*/ 	.word	0x00000000
        /*0040*/ 	.short	0x0004
        /*0042*/ 	.short	0x0020
        /*0044*/ 	.byte	0x00, 0xf5, 0x21, 0x00


	//----- nvinfo : EIATTR_KPARAM_INFO
	.align		4
.L_57:
        /*0048*/ 	.byte	0x04, 0x17
        /*004a*/ 	.short	(.L_59 - .L_58)
.L_58:
        /*004c*/ 	.word	0x00000000
        /*0050*/ 	.short	0x0003
        /*0052*/ 	.short	0x0018
        /*0054*/ 	.byte	0x00, 0xf5, 0x21, 0x00


	//----- nvinfo : EIATTR_KPARAM_INFO
	.align		4
.L_59:
        /*0058*/ 	.byte	0x04, 0x17
        /*005a*/ 	.short	(.L_61 - .L_60)
.L_60:
        /*005c*/ 	.word	0x00000000
        /*0060*/ 	.short	0x0002
        /*0062*/ 	.short	0x0010
        /*0064*/ 	.byte	0x00, 0xf5, 0x21, 0x00


	//----- nvinfo : EIATTR_KPARAM_INFO
	.align		4
.L_61:
        /*0068*/ 	.byte	0x04, 0x17
        /*006a*/ 	.short	(.L_63 - .L_62)
.L_62:
        /*006c*/ 	.word	0x00000000
        /*0070*/ 	.short	0x0001
        /*0072*/ 	.short	0x0008
        /*0074*/ 	.byte	0x00, 0xf5, 0x21, 0x00


	//----- nvinfo : EIATTR_KPARAM_INFO
	.align		4
.L_63:
        /*0078*/ 	.byte	0x04, 0x17
        /*007a*/ 	.short	(.L_65 - .L_64)
.L_64:
        /*007c*/ 	.word	0x00000000
        /*0080*/ 	.short	0x0000
        /*0082*/ 	.short	0x0000
        /*0084*/ 	.byte	0x00, 0xf5, 0x21, 0x00


	//----- nvinfo : EIATTR_SPARSE_MMA_MASK
	.align		4
.L_65:
        /*0088*/ 	.byte	0x03, 0x50
        /*008a*/ 	.short	0x0000


	//----- nvinfo : EIATTR_MAXREG_COUNT
	.align		4
        /*008c*/ 	.byte	0x03, 0x1b
        /*008e*/ 	.short	0x00ff


	//----- nvinfo : EIATTR_NUM_BARRIERS
	.align		4
        /*0090*/ 	.byte	0x02, 0x4c
        /*0092*/ 	.byte	0x01
	.zero		1


	//----- nvinfo : EIATTR_MERCURY_ISA_VERSION
	.align		4
        /*0094*/ 	.byte	0x03, 0x5f
        /*0096*/ 	.short	0x0101


	//----- nvinfo : EIATTR_UNUSED_LOAD_BYTE_OFFSET
	.align		4
        /*0098*/ 	.byte	0x04, 0x44
        /*009a*/ 	.short	(.L_67 - .L_66)


	//   ....[0]....
.L_66:
        /*009c*/ 	.word	0x00000d40
        /*00a0*/ 	.word	0x00000fff


	//   ....[1]....
        /*00a4*/ 	.word	0x000027d0
        /*00a8*/ 	.word	0x00000fff


	//----- nvinfo : EIATTR_VRC_CTA_INIT_COUNT
	.align		4
.L_67:
        /*00ac*/ 	.byte	0x02, 0x4a
	.zero		1
	.zero		1


	//----- nvinfo : EIATTR_EXIT_INSTR_OFFSETS
	.align		4
        /*00b0*/ 	.byte	0x04, 0x1c
        /*00b2*/ 	.short	(.L_69 - .L_68)


	//   ....[0]....
.L_68:
        /*00b4*/ 	.word	0x00000090


	//   ....[1]....
        /*00b8*/ 	.word	0x00006390


	//----- nvinfo : EIATTR_CRS_STACK_SIZE
	.align		4
.L_69:
        /*00bc*/ 	.byte	0x04, 0x1e
        /*00be*/ 	.short	(.L_71 - .L_70)
.L_70:
        /*00c0*/ 	.word	0x00000000


	//----- nvinfo : EIATTR_CBANK_PARAM_SIZE
	.align		4
.L_71:
        /*00c4*/ 	.byte	0x03, 0x19
        /*00c6*/ 	.short	0x0034


	//----- nvinfo : EIATTR_PARAM_CBANK
	.align		4
        /*00c8*/ 	.byte	0x04, 0x0a
        /*00ca*/ 	.short	(.L_73 - .L_72)
	.align		4
.L_72:
        /*00cc*/ 	.word	index@(.nv.constant0._Z36flash_attention_kernel_v2_single_gpuPKfS0_S0_PfS1_iif)
        /*00d0*/ 	.short	0x0380
        /*00d2*/ 	.short	0x0034


	//----- nvinfo : EIATTR_SW_WAR
	.align		4
.L_73:
        /*00d4*/ 	.byte	0x04, 0x36
        /*00d6*/ 	.short	(.L_75 - .L_74)
.L_74:
        /*00d8*/ 	.word	0x00000008
.L_75:


//--------------------- .nv.callgraph             --------------------------
	.section	.nv.callgraph,"",@"SHT_CUDA_CALLGRAPH"
	.align	4
	.sectionentsize	8
	.align		4
        /*0000*/ 	.word	0x00000000
	.align		4
        /*0004*/ 	.word	0xffffffff
	.align		4
        /*0008*/ 	.word	0x00000000
	.align		4
        /*000c*/ 	.word	0xfffffffe
	.align		4
        /*0010*/ 	.word	0x00000000
	.align		4
        /*0014*/ 	.word	0xfffffffd
	.align		4
        /*0018*/ 	.word	0x00000000
	.align		4
        /*001c*/ 	.word	0xfffffffc


//--------------------- .text._Z27ring_flash_attention_kernelPPKfS1_S1_PfS2_iifii --------------------------
	.section	.text._Z27ring_flash_attention_kernelPPKfS1_S1_PfS2_iifii,"ax",@progbits
	.align	128
        .global         _Z27ring_flash_attention_kernelPPKfS1_S1_PfS2_iifii
        .type           _Z27ring_flash_attention_kernelPPKfS1_S1_PfS2_iifii,@function
        .size           _Z27ring_flash_attention_kernelPPKfS1_S1_PfS2_iifii,(.L_x_274 - _Z27ring_flash_attention_kernelPPKfS1_S1_PfS2_iifii)
        .other          _Z27ring_flash_attention_kernelPPKfS1_S1_PfS2_iifii,@"STO_CUDA_ENTRY STV_DEFAULT"
_Z27ring_flash_attention_kernelPPKfS1_S1_PfS2_iifii:
.text._Z27ring_flash_attention_kernelPPKfS1_S1_PfS2_iifii:
[----:B------:R-:W0:Y:S08]  /*0000*/  LDC R1, c[0x0][0x37c] ;  /* 0x0000df00ff017b82 */ /* 0x000e300000000800 */
[----:B------:R-:W1:Y:S01]  /*0010*/  LDC R6, c[0x0][0x3b8] ;  /* 0x0000ee00ff067b82 */ /* 0x000e620000000800 */
[----:B------:R-:W2:Y:S01]  /*0020*/  S2R R39, SR_CTAID.X ;  /* 0x0000000000277919 */ /* 0x000ea20000002500 */
[----:B0-----:R-:W-:-:S04]  /*0030*/  IADD3 R1, PT, PT, R1, -0x180, RZ ;  /* 0xfffffe8001017810 */ /* 0x001fc80007ffe0ff */
[C---:B------:R-:W-:Y:S02]  /*0040*/  R2UR UR8, R1.reuse ;  /* 0x00000000010872ca */ /* 0x040fe400000e0000 */
[----:B------:R-:W0:Y:S01]  /*0050*/  LDC R9, c[0x0][0x3a8] ;  /* 0x0000ea00ff097b82 */ /* 0x000e220000000800 */
[----:B------:R-:W-:-:S07]  /*0060*/  R2UR UR14, R1 ;  /* 0x00000000010e72ca */ /* 0x000fce00000e0000 */
[----:B------:R-:W3:Y:S01]  /*0070*/  LDC.64 R46, c[0x0][0x380] ;  /* 0x0000e000ff2e7b82 */ /* 0x000ee20000000a00 */
[----:B-1----:R-:W-:-:S04]  /*0080*/  IABS R5, R6 ;  /* 0x0000000600057213 */ /* 0x002fc80000000000 */
[----:B------:R-:W1:Y:S08]  /*0090*/  I2F.RP R0, R5 ;  /* 0x0000000500007306 */ /* 0x000e700000209400 */
[----:B-1----:R-:W1:Y:S02]  /*00a0*/  MUFU.RCP R0, R0 ;  /* 0x0000000000007308 */ /* 0x002e640000001000 */
[----:B-1----:R-:W-:-:S06]  /*00b0*/  IADD3 R2, PT, PT, R0, 0xffffffe, RZ ;  /* 0x0ffffffe00027810 */ /* 0x002fcc0007ffe0ff */
[----:B------:R1:W4:Y:S02]  /*00c0*/  F2I.FTZ.U32.TRUNC.NTZ R3, R2 ;  /* 0x0000000200037305 */ /* 0x000324000021f000 */
[----:B-1----:R-:W-:Y:S01]  /*00d0*/  HFMA2 R2, -RZ, RZ, 0, 0 ;  /* 0x00000000ff027431 */ /* 0x002fe200000001ff */
[----:B----4-:R-:W-:-:S05]  /*00e0*/  IADD3 R4, PT, PT, RZ, -R3, RZ ;  /* 0x80000003ff047210 */ /* 0x010fca0007ffe0ff */
[----:B------:R-:W-:Y:S01]  /*00f0*/  IMAD R7, R4, R5, RZ ;  /* 0x0000000504077224 */ /* 0x000fe200078e02ff */
[----:B0-----:R-:W-:-:S03]  /*0100*/  IABS R4, R9 ;  /* 0x0000000900047213 */ /* 0x001fc60000000000 */
[----:B------:R-:W-:-:S06]  /*0110*/  IMAD.HI.U32 R3, R3, R7, R2 ;  /* 0x0000000703037227 */ /* 0x000fcc00078e0002 */
[----:B------:R-:W-:Y:S02]  /*0120*/  IMAD.HI.U32 R2, R3, R4, RZ ;  /* 0x0000000403027227 */ /* 0x000fe400078e00ff */
[----:B------:R-:W0:Y:S03]  /*0130*/  LDC R3, c[0x0][0x3b4] ;  /* 0x0000ed00ff037b82 */ /* 0x000e260000000800 */
[----:B------:R-:W-:-:S05]  /*0140*/  IADD3 R0, PT, PT, -R2, RZ, RZ ;  /* 0x000000ff02007210 */ /* 0x000fca0007ffe1ff */
[C---:B------:R-:W-:Y:S02]  /*0150*/  IMAD R0, R5.reuse, R0, R4 ;  /* 0x0000000005007224 */ /* 0x040fe400078e0204 */
[----:B------:R-:W2:Y:S03]  /*0160*/  S2R R4, SR_TID.Y ;  /* 0x0000000000047919 */ /* 0x000ea60000002200 */
[----:B------:R-:W-:-:S13]  /*0170*/  ISETP.GT.U32.AND P1, PT, R5, R0, PT ;  /* 0x000000000500720c */ /* 0x000fda0003f24070 */
[-C--:B------:R-:W-:Y:S02]  /*0180*/  @!P1 IADD3 R0, PT, PT, R0, -R5.reuse, RZ ;  /* 0x8000000500009210 */ /* 0x080fe40007ffe0ff */
[----:B------:R-:W-:Y:S02]  /*0190*/  @!P1 IADD3 R2, PT, PT, R2, 0x1, RZ ;  /* 0x0000000102029810 */ /* 0x000fe40007ffe0ff */
[----:B------:R-:W-:Y:S02]  /*01a0*/  ISETP.GE.U32.AND P0, PT, R0, R5, PT ;  /* 0x000000050000720c */ /* 0x000fe40003f06070 */
[----:B------:R-:W-:Y:S02]  /*01b0*/  LOP3.LUT R0, R9, R6, RZ, 0x3c, !PT ;  /* 0x0000000609007212 */ /* 0x000fe400078e3cff */
[----:B------:R-:W-:Y:S02]  /*01c0*/  ISETP.NE.AND P1, PT, R6, RZ, PT ;  /* 0x000000ff0600720c */ /* 0x000fe40003f25270 */
[----:B------:R-:W-:-:S02]  /*01d0*/  ISETP.GE.AND P2, PT, R0, RZ, PT ;  /* 0x000000ff0000720c */ /* 0x000fc40003f46270 */
[----:B--2---:R-:W-:-:S05]  /*01e0*/  LEA R39, R39, R4, 0x4 ;  /* 0x0000000427277211 */ /* 0x004fca00078e20ff */
[----:B------:R-:W-:-:S06]  /*01f0*/  @P0 IADD3 R2, PT, PT, R2, 0x1, RZ ;  /* 0x0000000102020810 */ /* 0x000fcc0007ffe0ff */
[----:B------:R-:W-:Y:S02]  /*0200*/  @!P2 IADD3 R2, PT, PT, -R2, RZ, RZ ;  /* 0x000000ff0202a210 */ /* 0x000fe40007ffe1ff */
[----:B------:R-:W-:-:S04]  /*0210*/  @!P1 LOP3.LUT R2, RZ, R6, RZ, 0x33, !PT ;  /* 0x00000006ff029212 */ /* 0x000fc800078e33ff */
[----:B------:R-:W-:-:S13]  /*0220*/  ISETP.GE.AND P0, PT, R39, R2, PT ;  /* 0x000000022700720c */ /* 0x000fda0003f06270 */
[----:B0--3--:R-:W-:Y:S05]  /*0230*/  @P0 EXIT ;  /* 0x000000000000094d */ /* 0x009fea0003800000 */
[----:B------:R0:W-:Y:S01]  /*0240*/  STL.128 [R1], RZ ;  /* 0x000000ff01007387 */ /* 0x0001e20000100c00 */
[----:B------:R-:W-:Y:S01]  /*0250*/  ISETP.GE.AND P0, PT, R6, 0x1, PT ;  /* 0x000000010600780c */ /* 0x000fe20003f06270 */
[----:B------:R-:W1:Y:S01]  /*0260*/  LDCU.64 UR12, c[0x0][0x358] ;  /* 0x00006b00ff0c77ac */ /* 0x000e620008000a00 */
[----:B------:R-:W-:Y:S01]  /*0270*/  IMAD.WIDE R46, R3, 0x8, R46 ;  /* 0x00000008032e7825 */ /* 0x000fe200078e022e */
[----:B------:R0:W-:Y:S01]  /*0280*/  STL.128 [R1+0x10], RZ ;  /* 0x000010ff01007387 */ /* 0x0001e20000100c00 */
[----:B------:R-:W-:Y:S02]  /*0290*/  IADD3 R0, PT, PT, R1, 0x20, RZ ;  /* 0x0000002001007810 */ /* 0x000fe40007ffe0ff */
[----:B------:R-:W-:Y:S01]  /*02a0*/  MOV R38, RZ ;  /* 0x000000ff00267202 */ /* 0x000fe20000000f00 */
[----:B------:R0:W-:Y:S01]  /*02b0*/  STL.128 [R1+0x20], RZ ;  /* 0x000020ff01007387 */ /* 0x0001e20000100c00 */
[----:B------:R-:W-:-:S03]  /*02c0*/  MOV R37, 0xff7fffff ;  /* 0xff7fffff00257802 */ /* 0x000fc60000000f00 */
[----:B------:R0:W-:Y:S04]  /*02d0*/  STL.128 [R1+0x30], RZ ;  /* 0x000030ff01007387 */ /* 0x0001e80000100c00 */
        /* <DEDUP_REMOVED lines=11> */
[----:B------:R0:W-:Y:S01]  /*0390*/  STL.128 [R1+0xf0], RZ ;  /* 0x0000f0ff01007387 */ /* 0x0001e20000100c00 */
[----:B-1----:R-:W-:Y:S05]  /*03a0*/  @!P0 BRA `(.L_x_0) ;  /* 0x0000004000488947 */ /* 0x002fea0003800000 */
[----:B------:R-:W5:Y:S01]  /*03b0*/  LDG.E.64 R46, desc[UR12][R46.64] ;  /* 0x0000000c2e2e7981 */ /* 0x000f62000c1e1b00 */
[----:B------:R-:W1:Y:S01]  /*03c0*/  LDCU UR9, c[0x0][0x3ac] ;  /* 0x00007580ff0977ac */ /* 0x000e620008000800 */
[----:B------:R-:W-:Y:S01]  /*03d0*/  HFMA2 R38, -RZ, RZ, 0, 0 ;  /* 0x00000000ff267431 */ /* 0x000fe200000001ff */
[----:B------:R-:W-:Y:S01]  /*03e0*/  MOV R37, 0xff7fffff ;  /* 0xff7fffff00257802 */ /* 0x000fe20000000f00 */
[----:B------:R-:W2:Y:S01]  /*03f0*/  LDCU UR15, c[0x0][0x360] ;  /* 0x00006c00ff0f77ac */ /* 0x000ea20008000800 */
[----:B------:R-:W3:Y:S01]  /*0400*/  LDCU UR16, c[0x0][0x364] ;  /* 0x00006c80ff1077ac */ /* 0x000ee20008000800 */
[----:B------:R-:W-:Y:S01]  /*0410*/  UIADD3 UR8, UPT, UPT, UR8, 0x100, URZ ;  /* 0x0000010008087890 */ /* 0x000fe2000fffe0ff */
[----:B------:R-:W-:Y:S01]  /*0420*/  UMOV UR4, URZ ;  /* 0x000000ff00047c82 */ /* 0x000fe20008000000 */
[----:B-1----:R-:W-:-:S12]  /*0430*/  ULOP3.LUT UR9, UR9, 0x7ffffff0, URZ, 0xc0, !UPT ;  /* 0x7ffffff009097892 */ /* 0x002fd8000f8ec0ff */
.L_x_60:
[----:B01-34-:R-:W1:Y:S08]  /*0440*/  LDC R6, c[0x0][0x3b8] ;  /* 0x0000ee00ff067b82 */ /* 0x01be700000000800 */
[----:B------:R-:W4:Y:S08]  /*0450*/  LDC R3, c[0x0][0x3b4] ;  /* 0x0000ed00ff037b82 */ /* 0x000f300000000800 */
[----:B------:R-:W0:Y:S01]  /*0460*/  LDC.64 R44, c[0x0][0x388] ;  /* 0x0000e200ff2c7b82 */ /* 0x000e220000000a00 */
[----:B-1----:R-:W-:-:S07]  /*0470*/  IABS R7, R6 ;  /* 0x0000000600077213 */ /* 0x002fce0000000000 */
[----:B------:R-:W1:Y:S01]  /*0480*/  LDC.64 R42, c[0x0][0x390] ;  /* 0x0000e400ff2a7b82 */ /* 0x000e620000000a00 */
[C---:B------:R-:W-:Y:S01]  /*0490*/  ISETP.NE.AND P2, PT, R6.reuse, RZ, PT ;  /* 0x000000ff0600720c */ /* 0x040fe20003f45270 */
[----:B--2---:R-:W2:Y:S01]  /*04a0*/  I2F.RP R8, R7 ;  /* 0x0000000700087306 */ /* 0x004ea20000209400 */
[----:B----4-:R-:W-:-:S04]  /*04b0*/  IADD3 R3, PT, PT, R6, -UR4, R3 ;  /* 0x8000000406037c10 */ /* 0x010fc8000fffe003 */
[----:B------:R-:W-:Y:S02]  /*04c0*/  IABS R10, R3 ;  /* 0x00000003000a7213 */ /* 0x000fe40000000000 */
[----:B------:R-:W-:Y:S01]  /*04d0*/  ISETP.GE.AND P1, PT, R3, RZ, PT ;  /* 0x000000ff0300720c */ /* 0x000fe20003f26270 */
[----:B--2---:R-:W2:Y:S02]  /*04e0*/  MUFU.RCP R8, R8 ;  /* 0x0000000800087308 */ /* 0x004ea40000001000 */
[----:B--2---:R-:W-:-:S06]  /*04f0*/  IADD3 R9, PT, PT, R8, 0xffffffe, RZ ;  /* 0x0ffffffe08097810 */ /* 0x004fcc0007ffe0ff */
[----:B------:R-:W2:Y:S02]  /*0500*/  F2I.FTZ.U32.TRUNC.NTZ R5, R9 ;  /* 0x0000000900057305 */ /* 0x000ea4000021f000 */
[----:B--2---:R-:W-:-:S05]  /*0510*/  IADD3 R4, PT, PT, RZ, -R5, RZ ;  /* 0x80000005ff047210 */ /* 0x004fca0007ffe0ff */
[----:B------:R-:W-:Y:S01]  /*0520*/  IMAD R11, R4, R7, RZ ;  /* 0x00000007040b7224 */ /* 0x000fe200078e02ff */
[----:B------:R-:W-:-:S05]  /*0530*/  MOV R4, RZ ;  /* 0x000000ff00047202 */ /* 0x000fca0000000f00 */
[----:B------:R-:W-:Y:S01]  /*0540*/  IMAD.HI.U32 R4, R5, R11, R4 ;  /* 0x0000000b05047227 */ /* 0x000fe200078e0004 */
[----:B------:R-:W-:-:S05]  /*0550*/  MOV R5, R10 ;  /* 0x0000000a00057202 */ /* 0x000fca0000000f00 */
[----:B------:R-:W-:-:S05]  /*0560*/  IMAD.HI.U32 R4, R4, R5, RZ ;  /* 0x0000000504047227 */ /* 0x000fca00078e00ff */
[----:B------:R-:W-:-:S05]  /*0570*/  IADD3 R4, PT, PT, -R4, RZ, RZ ;  /* 0x000000ff04047210 */ /* 0x000fca0007ffe1ff */
[----:B------:R-:W-:-:S05]  /*0580*/  IMAD R4, R7, R4, R5 ;  /* 0x0000000407047224 */ /* 0x000fca00078e0205 */
[----:B------:R-:W-:-:S13]  /*0590*/  ISETP.GT.U32.AND P0, PT, R7, R4, PT ;  /* 0x000000040700720c */ /* 0x000fda0003f04070 */
[----:B------:R-:W-:-:S04]  /*05a0*/  @!P0 IADD3 R4, PT, PT, R4, -R7, RZ ;  /* 0x8000000704048210 */ /* 0x000fc80007ffe0ff */
[----:B------:R-:W-:-:S13]  /*05b0*/  ISETP.GT.U32.AND P0, PT, R7, R4, PT ;  /* 0x000000040700720c */ /* 0x000fda0003f04070 */
[----:B------:R-:W-:-:S04]  /*05c0*/  @!P0 IADD3 R4, PT, PT, R4, -R7, RZ ;  /* 0x8000000704048210 */ /* 0x000fc80007ffe0ff */
[----:B------:R-:W-:Y:S02]  /*05d0*/  @!P1 IADD3 R4, PT, PT, -R4, RZ, RZ ;  /* 0x000000ff04049210 */ /* 0x000fe40007ffe1ff */
[----:B------:R-:W-:-:S05]  /*05e0*/  @!P2 LOP3.LUT R4, RZ, R6, RZ, 0x33, !PT ;  /* 0x00000006ff04a212 */ /* 0x000fca00078e33ff */
[----:B0-----:R-:W-:-:S04]  /*05f0*/  IMAD.WIDE R44, R4, 0x8, R44 ;  /* 0x00000008042c7825 */ /* 0x001fc800078e022c */
[----:B-1----:R-:W-:Y:S02]  /*0600*/  IMAD.WIDE R42, R4, 0x8, R42 ;  /* 0x00000008042a7825 */ /* 0x002fe400078e022a */
[----:B-----5:R-:W5:Y:S04]  /*0610*/  LDG.E.64 R44, desc[UR12][R44.64] ;  /* 0x0000000c2c2c7981 */ /* 0x020f68000c1e1b00 */
[----:B------:R-:W5:Y:S01]  /*0620*/  LDG.E.64 R42, desc[UR12][R42.64] ;  /* 0x0000000c2a2a7981 */ /* 0x000f62000c1e1b00 */
[----:B------:R-:W-:Y:S01]  /*0630*/  UIADD3 UR4, UPT, UPT, UR4, 0x1, URZ ;  /* 0x0000000104047890 */ /* 0x000fe2000fffe0ff */
[----:B------:R-:W-:-:S05]  /*0640*/  UMOV UR5, URZ ;  /* 0x000000ff00057c82 */ /* 0x000fca0008000000 */
[----:B------:R-:W-:-:S04]  /*0650*/  ISETP.NE.AND P0, PT, R6, UR4, PT ;  /* 0x0000000406007c0c */ /* 0x000fc8000bf05270 */
[----:B------:R-:W-:-:S09]  /*0660*/  P2R R40, PR, RZ, 0x1 ;  /* 0x00000001ff287803 */ /* 0x000fd20000000000 */
.L_x_59:
[----:B01-34-:R-:W0:Y:S01]  /*0670*/  S2R R4, SR_TID.Y ;  /* 0x0000000000047919 */ /* 0x01be220000002200 */
[----:B------:R-:W-:Y:S01]  /*0680*/  IADD3 R3, PT, PT, R2, 0x1f, RZ ;  /* 0x0000001f02037810 */ /* 0x000fe20007ffe0ff */
[----:B------:R-:W-:Y:S01]  /*0690*/  USHF.L.U32 UR10, UR5, 0x5, URZ ;  /* 0x00000005050a7899 */ /* 0x000fe200080006ff */
[----:B------:R-:W-:Y:S01]  /*06a0*/  BSSY.RECONVERGENT B0, `(.L_x_1) ;  /* 0x0000028000007945 */ /* 0x000fe20003800200 */
[----:B------:R-:W-:Y:S01]  /*06b0*/  UIADD3 UR5, UPT, UPT, UR5, 0x1, URZ ;  /* 0x0000000105057890 */ /* 0x000fe2000fffe0ff */
[----:B------:R-:W-:-:S05]  /*06c0*/  SHF.R.U32.HI R3, RZ, 0x5, R3 ;  /* 0x00000005ff037819 */ /* 0x000fca0000011603 */
[----:B------:R-:W-:Y:S02]  /*06d0*/  ISETP.NE.AND P0, PT, R3, UR5, PT ;  /* 0x0000000503007c0c */ /* 0x000fe4000bf05270 */
[----:B0-----:R-:W-:-:S13]  /*06e0*/  ISETP.GT.U32.AND P1, PT, R4, 0x1f, PT ;  /* 0x0000001f0400780c */ /* 0x001fda0003f24070 */
[----:B--2---:R-:W-:Y:S05]  /*06f0*/  @P1 BRA `(.L_x_2) ;  /* 0x0000000000881947 */ /* 0x004fea0003800000 */
[----:B------:R-:W-:-:S07]  /*0700*/  MOV R3, R4 ;  /* 0x0000000400037202 */ /* 0x000fce0000000f00 */
.L_x_6:
[----:B0-----:R-:W0:Y:S01]  /*0710*/  S2R R10, SR_TID.X ;  /* 0x00000000000a7919 */ /* 0x001e220000002100 */
[----:B------:R-:W0:Y:S01]  /*0720*/  LDC R12, c[0x0][0x3ac] ;  /* 0x0000eb00ff0c7b82 */ /* 0x000e220000000800 */
[----:B------:R-:W-:Y:S01]  /*0730*/  IADD3 R9, PT, PT, R3, UR10, RZ ;  /* 0x0000000a03097c10 */ /* 0x000fe2000fffe0ff */
[----:B------:R-:W-:Y:S01]  /*0740*/  BSSY.RECONVERGENT B1, `(.L_x_3) ;  /* 0x000001a000017945 */ /* 0x000fe20003800200 */
[----:B0-----:R-:W-:-:S04]  /*0750*/  ISETP.GE.AND P1, PT, R10, R12, PT ;  /* 0x0000000c0a00720c */ /* 0x001fc80003f26270 */
[----:B------:R-:W-:-:S13]  /*0760*/  ISETP.GE.OR P1, PT, R9, R2, P1 ;  /* 0x000000020900720c */ /* 0x000fda0000f26670 */
[----:B------:R-:W-:Y:S05]  /*0770*/  @P1 BRA `(.L_x_4) ;  /* 0x0000000000581947 */ /* 0x000fea0003800000 */
[----:B------:R-:W0:Y:S01]  /*0780*/  S2R R15, SR_CgaCtaId ;  /* 0x00000000000f7919 */ /* 0x000e220000008800 */
[----:B------:R-:W-:Y:S01]  /*0790*/  MOV R4, 0x400 ;  /* 0x0000040000047802 */ /* 0x000fe20000000f00 */
[----:B------:R-:W-:Y:S01]  /*07a0*/  IMAD R9, R9, R12, R10 ;  /* 0x0000000c09097224 */ /* 0x000fe200078e020a */
[----:B------:R-:W-:Y:S02]  /*07b0*/  LEA R8, R3, R10, 0x6 ;  /* 0x0000000a03087211 */ /* 0x000fe400078e30ff */
[----:B------:R-:W-:Y:S02]  /*07c0*/  IADD3 R5, PT, PT, R4, 0x2000, RZ ;  /* 0x0000200004057810 */ /* 0x000fe40007ffe0ff */
[----:B------:R-:W-:Y:S02]  /*07d0*/  SHF.L.U32 R8, R8, 0x2, RZ ;  /* 0x0000000208087819 */ /* 0x000fe400000006ff */
[C---:B0-----:R-:W-:Y:S02]  /*07e0*/  LEA R11, R15.reuse, R4, 0x18 ;  /* 0x000000040f0b7211 */ /* 0x041fe400078ec0ff */
[----:B------:R-:W-:-:S07]  /*07f0*/  LEA R15, R15, R5, 0x18 ;  /* 0x000000050f0f7211 */ /* 0x000fce00078ec0ff */
.L_x_5:
[----:B0----5:R-:W-:-:S04]  /*0800*/  IMAD.WIDE R4, R9, 0x4, R44 ;  /* 0x0000000409047825 */ /* 0x021fc800078e022c */
[----:B------:R-:W-:Y:S02]  /*0810*/  IMAD.WIDE R6, R9, 0x4, R42 ;  /* 0x0000000409067825 */ /* 0x000fe400078e022a */
[----:B------:R-:W2:Y:S04]  /*0820*/  LDG.E R4, desc[UR12][R4.64] ;  /* 0x0000000c04047981 */ /* 0x000ea8000c1e1900 */
[----:B------:R-:W4:Y:S01]  /*0830*/  LDG.E R6, desc[UR12][R6.64] ;  /* 0x0000000c06067981 */ /* 0x000f22000c1e1900 */
[-C--:B------:R-:W-:Y:S02]  /*0840*/  IADD3 R13, PT, PT, R11, R8.reuse, RZ ;  /* 0x000000080b0d7210 */ /* 0x080fe40007ffe0ff */
[----:B------:R-:W-:Y:S02]  /*0850*/  IADD3 R17, PT, PT, R15, R8, RZ ;  /* 0x000000080f117210 */ /* 0x000fe40007ffe0ff */
[----:B------:R-:W-:-:S02]  /*0860*/  IADD3 R10, PT, PT, R10, UR15, RZ ;  /* 0x0000000f0a0a7c10 */ /* 0x000fc4000fffe0ff */
[----:B------:R-:W-:Y:S02]  /*0870*/  MOV R19, UR15 ;  /* 0x0000000f00137c02 */ /* 0x000fe40008000f00 */
[----:B------:R-:W-:Y:S02]  /*0880*/  ISETP.GE.AND P1, PT, R10, R12, PT ;  /* 0x0000000c0a00720c */ /* 0x000fe40003f26270 */
[----:B------:R-:W-:Y:S02]  /*0890*/  LEA R8, R19, R8, 0x2 ;  /* 0x0000000813087211 */ /* 0x000fe400078e10ff */
[----:B------:R-:W-:Y:S01]  /*08a0*/  IADD3 R9, PT, PT, R9, UR15, RZ ;  /* 0x0000000f09097c10 */ /* 0x000fe2000fffe0ff */
[----:B--2---:R0:W-:Y:S04]  /*08b0*/  STS [R13], R4 ;  /* 0x000000040d007388 */ /* 0x0041e80000000800 */
[----:B----4-:R0:W-:Y:S04]  /*08c0*/  STS [R17], R6 ;  /* 0x0000000611007388 */ /* 0x0101e80000000800 */
[----:B------:R-:W-:Y:S05]  /*08d0*/  @!P1 BRA `(.L_x_5) ;  /* 0xfffffffc00c89947 */ /* 0x000fea000383ffff */
.L_x_4:
[----:B---3--:R-:W-:Y:S05]  /*08e0*/  BSYNC.RECONVERGENT B1 ;  /* 0x0000000000017941 */ /* 0x008fea0003800200 */
.L_x_3:
[----:B------:R-:W-:-:S04]  /*08f0*/  IADD3 R3, PT, PT, R3, UR16, RZ ;  /* 0x0000001003037c10 */ /* 0x000fc8000fffe0ff */
[----:B------:R-:W-:-:S13]  /*0900*/  ISETP.GE.U32.AND P1, PT, R3, 0x20, PT ;  /* 0x000000200300780c */ /* 0x000fda0003f26070 */
[----:B------:R-:W-:Y:S05]  /*0910*/  @!P1 BRA `(.L_x_6) ;  /* 0xfffffffc007c9947 */ /* 0x000fea000383ffff */
.L_x_2:
[----:B---3--:R-:W-:Y:S05]  /*0920*/  BSYNC.RECONVERGENT B0 ;  /* 0x0000000000007941 */ /* 0x008fea0003800200 */
.L_x_1:
[----:B------:R-:W1:Y:S02]  /*0930*/  LDCU UR6, c[0x0][0x3ac] ;  /* 0x00007580ff0677ac */ /* 0x000e640008000800 */
[----:B-1----:R-:W-:Y:S01]  /*0940*/  UISETP.GE.AND UP0, UPT, UR6, 0x1, UPT ;  /* 0x000000010600788c */ /* 0x002fe2000bf06270 */
[----:B------:R-:W-:Y:S08]  /*0950*/  BAR.SYNC.DEFER_BLOCKING 0x0 ;  /* 0x0000000000007b1d */ /* 0x000ff00000010000 */
[----:B------:R-:W-:Y:S05]  /*0960*/  BRA.U !UP0, `(.L_x_7) ;  /* 0x0000000908607547 */ /* 0x000fea000b800000 */
[----:B------:R-:W-:-:S05]  /*0970*/  UMOV UR6, URZ ;  /* 0x000000ff00067c82 */ /* 0x000fca0008000000 */
.L_x_13:
[----:B------:R-:W-:Y:S01]  /*0980*/  UIADD3 UR7, UPT, UPT, UR10, UR6, URZ ;  /* 0x000000060a077290 */ /* 0x000fe2000fffe0ff */
[----:B-1----:R-:W-:-:S05]  /*0990*/  MOV R19, 0xff7fffff ;  /* 0xff7fffff00137802 */ /* 0x002fca0000000f00 */
[----:B------:R-:W-:-:S13]  /*09a0*/  ISETP.LE.AND P1, PT, R2, UR7, PT ;  /* 0x0000000702007c0c */ /* 0x000fda000bf23270 */
[----:B------:R-:W-:Y:S05]  /*09b0*/  @P1 BRA `(.L_x_8) ;  /* 0x00000008000c1947 */ /* 0x000fea0003800000 */
[----:B------:R-:W1:Y:S01]  /*09c0*/  LDCU UR17, c[0x0][0x3ac] ;  /* 0x00007580ff1177ac */ /* 0x000e620008000800 */
[----:B------:R-:W2:Y:S01]  /*09d0*/  S2UR UR11, SR_CgaCtaId ;  /* 0x00000000000b79c3 */ /* 0x000ea20000008800 */
[----:B------:R-:W-:Y:S01]  /*09e0*/  HFMA2 R19, -RZ, RZ, 0, 0 ;  /* 0x00000000ff137431 */ /* 0x000fe200000001ff */
[----:B------:R-:W-:-:S06]  /*09f0*/  UMOV UR7, 0x400 ;  /* 0x0000040000077882 */ /* 0x000fcc0000000000 */
[----:B------:R-:W3:Y:S01]  /*0a00*/  LDC R20, c[0x0][0x3ac] ;  /* 0x0000eb00ff147b82 */ /* 0x000ee20000000800 */
[----:B-1----:R-:W-:Y:S02]  /*0a10*/  UISETP.GE.U32.AND UP0, UPT, UR17, 0x10, UPT ;  /* 0x000000101100788c */ /* 0x002fe4000bf06070 */
[----:B--2---:R-:W-:-:S03]  /*0a20*/  ULEA UR11, UR11, UR7, 0x18 ;  /* 0x000000070b0b7291 */ /* 0x004fc6000f8ec0ff */
[----:B------:R-:W-:Y:S01]  /*0a30*/  UMOV UR7, URZ ;  /* 0x000000ff00077c82 */ /* 0x000fe20008000000 */
[----:B------:R-:W-:Y:S01]  /*0a40*/  ULEA UR11, UR6, UR11, 0x8 ;  /* 0x0000000b060b7291 */ /* 0x000fe2000f8e40ff */
[----:B---3--:R-:W-:Y:S02]  /*0a50*/  IMAD R3, R39, R20, RZ ;  /* 0x0000001427037224 */ /* 0x008fe400078e02ff */
[----:B------:R-:W-:Y:S09]  /*0a60*/  BRA.U !UP0, `(.L_x_9) ;  /* 0x0000000108b47547 */ /* 0x000ff2000b800000 */
[----:B------:R-:W-:Y:S01]  /*0a70*/  MOV R19, RZ ;  /* 0x000000ff00137202 */ /* 0x000fe20000000f00 */
[----:B------:R-:W-:-:S06]  /*0a80*/  UMOV UR7, URZ ;  /* 0x000000ff00077c82 */ /* 0x000fcc0008000000 */
.L_x_10:
[----:B------:R-:W-:-:S05]  /*0a90*/  IADD3 R23, PT, PT, R3, UR7, RZ ;  /* 0x0000000703177c10 */ /* 0x000fca000fffe0ff */
[----:B------:R-:W-:-:S05]  /*0aa0*/  IMAD.WIDE.U32 R22, R23, 0x4, R46 ;  /* 0x0000000417167825 */ /* 0x000fca00078e002e */
[----:B------:R-:W2:Y:S04]  /*0ab0*/  LDG.E R16, desc[UR12][R22.64] ;  /* 0x0000000c16107981 */ /* 0x000ea8000c1e1900 */
[----:B0-----:R-:W3:Y:S04]  /*0ac0*/  LDG.E R17, desc[UR12][R22.64+0x4] ;  /* 0x0000040c16117981 */ /* 0x001ee8000c1e1900 */
[----:B------:R-:W4:Y:S04]  /*0ad0*/  LDG.E R18, desc[UR12][R22.64+0x8] ;  /* 0x0000080c16127981 */ /* 0x000f28000c1e1900 */
        /* <DEDUP_REMOVED lines=12> */
[----:B------:R-:W4:Y:S01]  /*0ba0*/  LDG.E R34, desc[UR12][R22.64+0x3c] ;  /* 0x00003c0c16227981 */ /* 0x000f22000c1e1900 */
[----:B------:R-:W-:-:S02]  /*0bb0*/  ULEA UR17, UR7, UR11, 0x2 ;  /* 0x0000000b07117291 */ /* 0x000fc4000f8e10ff */
[----:B------:R-:W-:-:S04]  /*0bc0*/  UIADD3 UR7, UPT, UPT, UR7, 0x10, URZ ;  /* 0x0000001007077890 */ /* 0x000fc8000fffe0ff */
[----:B------:R-:W-:-:S03]  /*0bd0*/  UISETP.NE.AND UP0, UPT, UR7, UR9, UPT ;  /* 0x000000090700728c */ /* 0x000fc6000bf05270 */
[----:B------:R-:W2:Y:S04]  /*0be0*/  LDS.128 R4, [UR17] ;  /* 0x00000011ff047984 */ /* 0x000ea80008000c00 */
[----:B------:R-:W0:Y:S04]  /*0bf0*/  LDS.128 R8, [UR17+0x10] ;  /* 0x00001011ff087984 */ /* 0x000e280008000c00 */
[----:B------:R-:W1:Y:S01]  /*0c00*/  LDS.128 R12, [UR17+0x20] ;  /* 0x00002011ff0c7984 */ /* 0x000e620008000c00 */
[----:B--2---:R-:W-:-:S04]  /*0c10*/  FFMA R4, R16, R4, R19 ;  /* 0x0000000410047223 */ /* 0x004fc80000000013 */
[----:B---3--:R-:W-:-:S04]  /*0c20*/  FFMA R5, R17, R5, R4 ;  /* 0x0000000511057223 */ /* 0x008fc80000000004 */
[----:B----4-:R-:W-:Y:S02]  /*0c30*/  FFMA R6, R18, R6, R5 ;  /* 0x0000000612067223 */ /* 0x010fe40000000005 */
[----:B------:R-:W2:Y:S02]  /*0c40*/  LDS.128 R16, [UR17+0x30] ;  /* 0x00003011ff107984 */ /* 0x000ea40008000c00 */
[----:B------:R-:W-:-:S04]  /*0c50*/  FFMA R7, R33, R7, R6 ;  /* 0x0000000721077223 */ /* 0x000fc80000000006 */
[----:B0-----:R-:W-:-:S04]  /*0c60*/  FFMA R7, R36, R8, R7 ;  /* 0x0000000824077223 */ /* 0x001fc80000000007 */
[----:B------:R-:W-:-:S04]  /*0c70*/  FFMA R32, R32, R9, R7 ;  /* 0x0000000920207223 */ /* 0x000fc80000000007 */
[----:B------:R-:W-:-:S04]  /*0c80*/  FFMA R31, R31, R10, R32 ;  /* 0x0000000a1f1f7223 */ /* 0x000fc80000000020 */
[----:B------:R-:W-:-:S04]  /*0c90*/  FFMA R30, R30, R11, R31 ;  /* 0x0000000b1e1e7223 */ /* 0x000fc8000000001f */
[----:B-1----:R-:W-:-:S04]  /*0ca0*/  FFMA R29, R29, R12, R30 ;  /* 0x0000000c1d1d7223 */ /* 0x002fc8000000001e */
[----:B------:R-:W-:-:S04]  /*0cb0*/  FFMA R28, R28, R13, R29 ;  /* 0x0000000d1c1c7223 */ /* 0x000fc8000000001d */
[----:B------:R-:W-:-:S04]  /*0cc0*/  FFMA R27, R27, R14, R28 ;  /* 0x0000000e1b1b7223 */ /* 0x000fc8000000001c */
[----:B------:R-:W-:-:S04]  /*0cd0*/  FFMA R26, R26, R15, R27 ;  /* 0x0000000f1a1a7223 */ /* 0x000fc8000000001b */
[----:B--2---:R-:W-:-:S04]  /*0ce0*/  FFMA R25, R25, R16, R26 ;  /* 0x0000001019197223 */ /* 0x004fc8000000001a */
[----:B------:R-:W-:-:S04]  /*0cf0*/  FFMA R24, R24, R17, R25 ;  /* 0x0000001118187223 */ /* 0x000fc80000000019 */
[----:B------:R-:W-:-:S04]  /*0d00*/  FFMA R21, R21, R18, R24 ;  /* 0x0000001215157223 */ /* 0x000fc80000000018 */
[----:B------:R-:W-:Y:S01]  /*0d10*/  FFMA R19, R34, R19, R21 ;  /* 0x0000001322137223 */ /* 0x000fe20000000015 */
[----:B------:R-:W-:Y:S06]  /*0d20*/  BRA.U UP0, `(.L_x_10) ;  /* 0xfffffffd00587547 */ /* 0x000fec000b83ffff */
[----:B------:R-:W-:-:S05]  /*0d30*/  UMOV UR7, UR9 ;  /* 0x0000000900077c82 */ /* 0x000fca0008000000 */
.L_x_9:
[----:B0-----:R-:W-:-:S04]  /*0d40*/  LOP3.LUT R4, R20, 0xf, RZ, 0xc0, !PT ;  /* 0x0000000f14047812 */ /* 0x001fc800078ec0ff */
[----:B------:R-:W-:-:S13]  /*0d50*/  ISETP.NE.AND P1, PT, R4, RZ, PT ;  /* 0x000000ff0400720c */ /* 0x000fda0003f25270 */
[----:B------:R-:W-:Y:S05]  /*0d60*/  @!P1 BRA `(.L_x_8) ;  /* 0x0000000400209947 */ /* 0x000fea0003800000 */
[----:B------:R-:W-:Y:S02]  /*0d70*/  IADD3 R4, PT, PT, R4, -0x1, RZ ;  /* 0xffffffff04047810 */ /* 0x000fe40007ffe0ff */
[----:B------:R-:W-:Y:S02]  /*0d80*/  LOP3.LUT R24, R20, 0x7, RZ, 0xc0, !PT ;  /* 0x0000000714187812 */ /* 0x000fe400078ec0ff */
[----:B------:R-:W-:Y:S02]  /*0d90*/  ISETP.GE.U32.AND P1, PT, R4, 0x7, PT ;  /* 0x000000070400780c */ /* 0x000fe40003f26070 */
[----:B------:R-:W-:-:S11]  /*0da0*/  ISETP.NE.AND P2, PT, R24, RZ, PT ;  /* 0x000000ff1800720c */ /* 0x000fd60003f45270 */
[----:B------:R-:W-:Y:S05]  /*0db0*/  @!P1 BRA `(.L_x_11) ;  /* 0x0000000000689947 */ /* 0x000fea0003800000 */
[C---:B------:R-:W-:Y:S02]  /*0dc0*/  IADD3 R13, PT, PT, R3.reuse, UR7, RZ ;  /* 0x00000007030d7c10 */ /* 0x040fe4000fffe0ff */
[----:B------:R-:W-:-:S03]  /*0dd0*/  IADD3 R5, P1, PT, R3, UR7, RZ ;  /* 0x0000000703057c10 */ /* 0x000fc6000ff3e0ff */
[----:B------:R-:W-:Y:S01]  /*0de0*/  IMAD.WIDE.U32 R12, R13, 0x4, R46 ;  /* 0x000000040d0c7825 */ /* 0x000fe200078e002e */
[----:B------:R-:W-:Y:S02]  /*0df0*/  IADD3.X R4, PT, PT, RZ, RZ, RZ, P1, !PT ;  /* 0x000000ffff047210 */ /* 0x000fe40000ffe4ff */
[----:B------:R-:W-:-:S03]  /*0e00*/  LEA R14, P1, R5, R46, 0x2 ;  /* 0x0000002e050e7211 */ /* 0x000fc600078210ff */
[----:B------:R-:W2:Y:S01]  /*0e10*/  LDG.E R12, desc[UR12][R12.64] ;  /* 0x0000000c0c0c7981 */ /* 0x000ea2000c1e1900 */
[----:B------:R-:W-:-:S05]  /*0e20*/  LEA.HI.X R15, R5, R47, R4, 0x2, P1 ;  /* 0x0000002f050f7211 */ /* 0x000fca00008f1404 */
[----:B------:R-:W3:Y:S04]  /*0e30*/  LDG.E R17, desc[UR12][R14.64+0x4] ;  /* 0x0000040c0e117981 */ /* 0x000ee8000c1e1900 */
[----:B------:R-:W4:Y:S04]  /*0e40*/  LDG.E R16, desc[UR12][R14.64+0x8] ;  /* 0x0000080c0e107981 */ /* 0x000f28000c1e1900 */
[----:B------:R-:W4:Y:S04]  /*0e50*/  LDG.E R21, desc[UR12][R14.64+0xc] ;  /* 0x00000c0c0e157981 */ /* 0x000f28000c1e1900 */
[----:B------:R-:W4:Y:S04]  /*0e60*/  LDG.E R18, desc[UR12][R14.64+0x10] ;  /* 0x0000100c0e127981 */ /* 0x000f28000c1e1900 */
[----:B------:R-:W4:Y:S04]  /*0e70*/  LDG.E R23, desc[UR12][R14.64+0x14] ;  /* 0x0000140c0e177981 */ /* 0x000f28000c1e1900 */
[----:B------:R-:W4:Y:S04]  /*0e80*/  LDG.E R22, desc[UR12][R14.64+0x18] ;  /* 0x0000180c0e167981 */ /* 0x000f28000c1e1900 */
[----:B------:R-:W4:Y:S01]  /*0e90*/  LDG.E R25, desc[UR12][R14.64+0x1c] ;  /* 0x00001c0c0e197981 */ /* 0x000f22000c1e1900 */
[----:B------:R-:W-:-:S09]  /*0ea0*/  ULEA UR17, UR7, UR11, 0x2 ;  /* 0x0000000b07117291 */ /* 0x000fd2000f8e10ff */
[----:B------:R-:W2:Y:S04]  /*0eb0*/  LDS.128 R4, [UR17] ;  /* 0x00000011ff047984 */ /* 0x000ea80008000c00 */
[----:B------:R-:W0:Y:S01]  /*0ec0*/  LDS.128 R8, [UR17+0x10] ;  /* 0x00001011ff087984 */ /* 0x000e220008000c00 */
[----:B------:R-:W-:Y:S01]  /*0ed0*/  UIADD3 UR7, UPT, UPT, UR7, 0x8, URZ ;  /* 0x0000000807077890 */ /* 0x000fe2000fffe0ff */
[----:B--2---:R-:W-:-:S04]  /*0ee0*/  FFMA R4, R12, R4, R19 ;  /* 0x000000040c047223 */ /* 0x004fc80000000013 */
[----:B---3--:R-:W-:-:S04]  /*0ef0*/  FFMA R5, R17, R5, R4 ;  /* 0x0000000511057223 */ /* 0x008fc80000000004 */
[----:B----4-:R-:W-:-:S04]  /*0f00*/  FFMA R6, R16, R6, R5 ;  /* 0x0000000610067223 */ /* 0x010fc80000000005 */
[----:B------:R-:W-:-:S04]  /*0f10*/  FFMA R7, R21, R7, R6 ;  /* 0x0000000715077223 */ /* 0x000fc80000000006 */
[----:B0-----:R-:W-:-:S04]  /*0f20*/  FFMA R8, R18, R8, R7 ;  /* 0x0000000812087223 */ /* 0x001fc80000000007 */
[----:B------:R-:W-:-:S04]  /*0f30*/  FFMA R9, R23, R9, R8 ;  /* 0x0000000917097223 */ /* 0x000fc80000000008 */
[----:B------:R-:W-:-:S04]  /*0f40*/  FFMA R10, R22, R10, R9 ;  /* 0x0000000a160a7223 */ /* 0x000fc80000000009 */
[----:B------:R-:W-:-:S07]  /*0f50*/  FFMA R19, R25, R11, R10 ;  /* 0x0000000b19137223 */ /* 0x000fce000000000a */
.L_x_11:
        /* <DEDUP_REMOVED lines=15> */
[----:B------:R-:W4:Y:S01]  /*1050*/  LDG.E R15, desc[UR12][R10.64+0xc] ;  /* 0x00000c0c0a0f7981 */ /* 0x000f22000c1e1900 */
[----:B------:R-:W-:-:S09]  /*1060*/  ULEA UR17, UR7, UR11, 0x2 ;  /* 0x0000000b07117291 */ /* 0x000fd2000f8e10ff */
[----:B------:R-:W2:Y:S01]  /*1070*/  LDS.128 R4, [UR17] ;  /* 0x00000011ff047984 */ /* 0x000ea20008000c00 */
[----:B------:R-:W-:Y:S01]  /*1080*/  UIADD3 UR7, UPT, UPT, UR7, 0x4, URZ ;  /* 0x0000000407077890 */ /* 0x000fe2000fffe0ff */
[----:B--2---:R-:W-:-:S04]  /*1090*/  FFMA R4, R8, R4, R19 ;  /* 0x0000000408047223 */ /* 0x004fc80000000013 */
[----:B---3--:R-:W-:-:S04]  /*10a0*/  FFMA R5, R13, R5, R4 ;  /* 0x000000050d057223 */ /* 0x008fc80000000004 */
[----:B----4-:R-:W-:-:S04]  /*10b0*/  FFMA R6, R12, R6, R5 ;  /* 0x000000060c067223 */ /* 0x010fc80000000005 */
[----:B------:R-:W-:-:S07]  /*10c0*/  FFMA R19, R15, R7, R6 ;  /* 0x000000070f137223 */ /* 0x000fce0000000006 */
.L_x_12:
[----:B------:R-:W-:Y:S05]  /*10d0*/  @!P2 BRA `(.L_x_8) ;  /* 0x000000000044a947 */ /* 0x000fea0003800000 */
[----:B------:R-:W-:-:S05]  /*10e0*/  IADD3 R9, PT, PT, R3, UR7, RZ ;  /* 0x0000000703097c10 */ /* 0x000fca000fffe0ff */
[----:B------:R-:W-:-:S06]  /*10f0*/  IMAD.WIDE.U32 R8, R9, 0x4, R46 ;  /* 0x0000000409087825 */ /* 0x000fcc00078e002e */
[----:B------:R-:W2:Y:S01]  /*1100*/  LDG.E R8, desc[UR12][R8.64] ;  /* 0x0000000c08087981 */ /* 0x000ea2000c1e1900 */
[----:B------:R-:W-:Y:S01]  /*1110*/  ULEA UR11, UR7, UR11, 0x2 ;  /* 0x0000000b070b7291 */ /* 0x000fe2000f8e10ff */
[----:B------:R-:W-:-:S08]  /*1120*/  ISETP.NE.AND P1, PT, R20, 0x1, PT ;  /* 0x000000011400780c */ /* 0x000fd00003f25270 */
[----:B------:R-:W2:Y:S02]  /*1130*/  LDS.128 R4, [UR11] ;  /* 0x0000000bff047984 */ /* 0x000ea40008000c00 */
[----:B--2---:R-:W-:-:S03]  /*1140*/  FFMA R19, R8, R4, R19 ;  /* 0x0000000408137223 */ /* 0x004fc60000000013 */
[----:B------:R-:W-:Y:S05]  /*1150*/  @!P1 BRA `(.L_x_8) ;  /* 0x0000000000249947 */ /* 0x000fea0003800000 */
[----:B------:R-:W-:-:S04]  /*1160*/  IADD3 R3, P1, PT, R3, UR7, RZ ;  /* 0x0000000703037c10 */ /* 0x000fc8000ff3e0ff */
[----:B------:R-:W-:Y:S02]  /*1170*/  IADD3.X R4, PT, PT, RZ, RZ, RZ, P1, !PT ;  /* 0x000000ffff047210 */ /* 0x000fe40000ffe4ff */
[C---:B------:R-:W-:Y:S02]  /*1180*/  LEA R8, P2, R3.reuse, R46, 0x2 ;  /* 0x0000002e03087211 */ /* 0x040fe400078410ff */
[----:B------:R-:W-:Y:S02]  /*1190*/  ISETP.NE.AND P1, PT, R20, 0x2, PT ;  /* 0x000000021400780c */ /* 0x000fe40003f25270 */
[----:B------:R-:W-:-:S05]  /*11a0*/  LEA.HI.X R9, R3, R47, R4, 0x2, P2 ;  /* 0x0000002f03097211 */ /* 0x000fca00010f1404 */
[----:B------:R-:W2:Y:S06]  /*11b0*/  LDG.E R4, desc[UR12][R8.64+0x4] ;  /* 0x0000040c08047981 */ /* 0x000eac000c1e1900 */
[----:B------:R-:W3:Y:S01]  /*11c0*/  @P1 LDG.E R10, desc[UR12][R8.64+0x8] ;  /* 0x0000080c080a1981 */ /* 0x000ee2000c1e1900 */
[----:B--2---:R-:W-:-:S04]  /*11d0*/  FFMA R19, R4, R5, R19 ;  /* 0x0000000504137223 */ /* 0x004fc80000000013 */
[----:B---3--:R-:W-:-:S07]  /*11e0*/  @P1 FFMA R19, R10, R6, R19 ;  /* 0x000000060a131223 */ /* 0x008fce0000000013 */
.L_x_8:
[----:B------:R-:W1:Y:S01]  /*11f0*/  LDCU UR11, c[0x0][0x3b0] ;  /* 0x00007600ff0b77ac */ /* 0x000e620008000800 */
[----:B------:R-:W-:Y:S02]  /*1200*/  ULEA UR7, UR6, UR8, 0x2 ;  /* 0x0000000806077291 */ /* 0x000fe4000f8e10ff */
[----:B------:R-:W-:-:S04]  /*1210*/  UIADD3 UR6, UPT, UPT, UR6, 0x1, URZ ;  /* 0x0000000106067890 */ /* 0x000fc8000fffe0ff */
[----:B------:R-:W-:Y:S01]  /*1220*/  UISETP.NE.AND UP0, UPT, UR6, 0x20, UPT ;  /* 0x000000200600788c */ /* 0x000fe2000bf05270 */
[----:B-1----:R-:W-:-:S05]  /*1230*/  FMUL R19, R19, UR11 ;  /* 0x0000000b13137c20 */ /* 0x002fca0008400000 */
[----:B------:R1:W-:Y:S03]  /*1240*/  STL [UR7], R19 ;  /* 0x00000013ff007987 */ /* 0x0003e60008100807 */
[----:B------:R-:W-:Y:S05]  /*1250*/  BRA.U UP0, `(.L_x_13) ;  /* 0xfffffff500c87547 */ /* 0x000fea000b83ffff */
[----:B0-----:R2:W5:Y:S04]  /*1260*/  LDL.128 R4, [R1+0x100] ;  /* 0x0001000001047983 */ /* 0x0015680000100c00 */
[----:B------:R2:W5:Y:S04]  /*1270*/  LDL.128 R8, [R1+0x110] ;  /* 0x0001100001087983 */ /* 0x0005680000100c00 */
[----:B------:R2:W5:Y:S04]  /*1280*/  LDL.128 R12, [R1+0x120] ;  /* 0x00012000010c7983 */ /* 0x0005680000100c00 */
[----:B-1----:R2:W5:Y:S04]  /*1290*/  LDL.128 R16, [R1+0x130] ;  /* 0x0001300001107983 */ /* 0x0025680000100c00 */
[----:B------:R2:W5:Y:S04]  /*12a0*/  LDL.128 R20, [R1+0x140] ;  /* 0x0001400001147983 */ /* 0x0005680000100c00 */
[----:B------:R2:W5:Y:S04]  /*12b0*/  LDL.128 R24, [R1+0x150] ;  /* 0x0001500001187983 */ /* 0x0005680000100c00 */
[----:B------:R2:W5:Y:S04]  /*12c0*/  LDL.128 R28, [R1+0x160] ;  /* 0x00016000011c7983 */ /* 0x0005680000100c00 */
[----:B------:R2:W5:Y:S01]  /*12d0*/  LDL.128 R32, [R1+0x170] ;  /* 0x0001700001207983 */ /* 0x0005620000100c00 */
[----:B------:R-:W-:Y:S05]  /*12e0*/  BRA `(.L_x_14) ;  /* 0x0000000800207947 */ /* 0x000fea0003800000 */
.L_x_7:
[----:B------:R-:W-:Y:S02]  /*12f0*/  UIADD3 UR6, UPT, UPT, UR10, 0x1, URZ ;  /* 0x000000010a067890 */ /* 0x000fe4000fffe0ff */
[C---:B------:R-:W-:Y:S01]  /*1300*/  ISETP.LE.AND P1, PT, R2.reuse, UR10, PT ;  /* 0x0000000a02007c0c */ /* 0x040fe2000bf23270 */
[----:B------:R-:W-:Y:S02]  /*1310*/  UIADD3 UR7, UPT, UPT, UR10, 0x2, URZ ;  /* 0x000000020a077890 */ /* 0x000fe4000fffe0ff */
[----:B------:R-:W-:Y:S01]  /*1320*/  UIADD3 UR11, UPT, UPT, UR10, 0x3, URZ ;  /* 0x000000030a0b7890 */ /* 0x000fe2000fffe0ff */
[----:B0-----:R-:W-:Y:S01]  /*1330*/  FSEL R4, RZ, -3.40282346638528859812e+38, !P1 ;  /* 0xff7fffffff047808 */ /* 0x001fe20004800000 */
[----:B------:R-:W-:Y:S01]  /*1340*/  UIADD3 UR17, UPT, UPT, UR10, 0x4, URZ ;  /* 0x000000040a117890 */ /* 0x000fe2000fffe0ff */
[C---:B------:R-:W-:Y:S01]  /*1350*/  ISETP.LE.AND P3, PT, R2.reuse, UR6, PT ;  /* 0x0000000602007c0c */ /* 0x040fe2000bf63270 */
[----:B------:R-:W-:Y:S01]  /*1360*/  UIADD3 UR18, UPT, UPT, UR10, 0x5, URZ ;  /* 0x000000050a127890 */ /* 0x000fe2000fffe0ff */
[C---:B------:R-:W-:Y:S01]  /*1370*/  ISETP.LE.AND P2, PT, R2.reuse, UR7, PT ;  /* 0x0000000702007c0c */ /* 0x040fe2000bf43270 */
[----:B------:R-:W-:Y:S01]  /*1380*/  UIADD3 UR19, UPT, UPT, UR10, 0x6, URZ ;  /* 0x000000060a137890 */ /* 0x000fe2000fffe0ff */
[----:B------:R-:W-:Y:S01]  /*1390*/  FSEL R5, RZ, -3.40282346638528859812e+38, !P3 ;  /* 0xff7fffffff057808 */ /* 0x000fe20005800000 */
[----:B------:R-:W-:Y:S01]  /*13a0*/  UIADD3 UR20, UPT, UPT, UR10, 0x7, URZ ;  /* 0x000000070a147890 */ /* 0x000fe2000fffe0ff */
[C---:B------:R-:W-:Y:S01]  /*13b0*/  ISETP.LE.AND P5, PT, R2.reuse, UR11, PT ;  /* 0x0000000b02007c0c */ /* 0x040fe2000bfa3270 */
[----:B------:R-:W-:Y:S01]  /*13c0*/  UIADD3 UR21, UPT, UPT, UR10, 0x8, URZ ;  /* 0x000000080a157890 */ /* 0x000fe2000fffe0ff */
[C---:B------:R-:W-:Y:S01]  /*13d0*/  ISETP.LE.AND P4, PT, R2.reuse, UR17, PT ;  /* 0x0000001102007c0c */ /* 0x040fe2000bf83270 */
[----:B------:R-:W-:Y:S01]  /*13e0*/  UIADD3 UR22, UPT, UPT, UR10, 0x9, URZ ;  /* 0x000000090a167890 */ /* 0x000fe2000fffe0ff */
[C---:B------:R-:W-:Y:S01]  /*13f0*/  ISETP.LE.AND P1, PT, R2.reuse, UR18, PT ;  /* 0x0000001202007c0c */ /* 0x040fe2000bf23270 */
[----:B------:R-:W-:Y:S01]  /*1400*/  UIADD3 UR23, UPT, UPT, UR10, 0xa, URZ ;  /* 0x0000000a0a177890 */ /* 0x000fe2000fffe0ff */
[C---:B------:R-:W-:Y:S01]  /*1410*/  ISETP.LE.AND P3, PT, R2.reuse, UR19, PT ;  /* 0x0000001302007c0c */ /* 0x040fe2000bf63270 */
[----:B------:R-:W-:Y:S01]  /*1420*/  UIADD3 UR24, UPT, UPT, UR10, 0xb, URZ ;  /* 0x0000000b0a187890 */ /* 0x000fe2000fffe0ff */
[----:B------:R-:W-:Y:S01]  /*1430*/  FSEL R6, RZ, -3.40282346638528859812e+38, !P2 ;  /* 0xff7fffffff067808 */ /* 0x000fe20005000000 */
        /* <DEDUP_REMOVED lines=30> */
[----:B------:R-:W0:Y:S01]  /*1620*/  LDCU UR45, c[0x0][0x3b0] ;  /* 0x00007600ff2d77ac */ /* 0x000e220008000800 */
[----:B------:R-:W-:-:S02]  /*1630*/  ISETP.LE.AND P5, PT, R2, UR26, PT ;  /* 0x0000001a02007c0c */ /* 0x000fc4000bfa3270 */
[C---:B------:R-:W-:Y:S01]  /*1640*/  ISETP.LE.AND P4, PT, R2.reuse, UR27, PT ;  /* 0x0000001b02007c0c */ /* 0x040fe2000bf83270 */
[----:B------:R-:W-:Y:S01]  /*1650*/  UIADD3 UR40, UPT, UPT, UR10, 0x1b, URZ ;  /* 0x0000001b0a287890 */ /* 0x000fe2000fffe0ff */
[C---:B------:R-:W-:Y:S01]  /*1660*/  ISETP.LE.AND P1, PT, R2.reuse, UR28, PT ;  /* 0x0000001c02007c0c */ /* 0x040fe2000bf23270 */
[----:B------:R-:W-:Y:S01]  /*1670*/  UIADD3 UR41, UPT, UPT, UR10, 0x1c, URZ ;  /* 0x0000001c0a297890 */ /* 0x000fe2000fffe0ff */
[----:B------:R-:W-:Y:S01]  /*1680*/  ISETP.LE.AND P3, PT, R2, UR29, PT ;  /* 0x0000001d02007c0c */ /* 0x000fe2000bf63270 */
[----:B------:R-:W-:Y:S01]  /*1690*/  UIADD3 UR42, UPT, UPT, UR10, 0x1d, URZ ;  /* 0x0000001d0a2a7890 */ /* 0x000fe2000fffe0ff */
[----:B------:R-:W-:Y:S01]  /*16a0*/  FSEL R16, RZ, -3.40282346638528859812e+38, !P2 ;  /* 0xff7fffffff107808 */ /* 0x000fe20005000000 */
[----:B------:R-:W-:Y:S01]  /*16b0*/  UIADD3 UR43, UPT, UPT, UR10, 0x1e, URZ ;  /* 0x0000001e0a2b7890 */ /* 0x000fe2000fffe0ff */
[----:B------:R-:W-:Y:S01]  /*16c0*/  FSEL R17, RZ, -3.40282346638528859812e+38, !P5 ;  /* 0xff7fffffff117808 */ /* 0x000fe20006800000 */
[----:B------:R-:W-:Y:S01]  /*16d0*/  UIADD3 UR44, UPT, UPT, UR10, 0x1f, URZ ;  /* 0x0000001f0a2c7890 */ /* 0x000fe2000fffe0ff */
[----:B------:R-:W-:-:S02]  /*16e0*/  FSEL R18, RZ, -3.40282346638528859812e+38, !P4 ;  /* 0xff7fffffff127808 */ /* 0x000fc40006000000 */
[----:B------:R-:W-:Y:S02]  /*16f0*/  FSEL R19, RZ, -3.40282346638528859812e+38, !P1 ;  /* 0xff7fffffff137808 */ /* 0x000fe40004800000 */
[----:B------:R-:W-:Y:S01]  /*1700*/  FSEL R20, RZ, -3.40282346638528859812e+38, !P3 ;  /* 0xff7fffffff147808 */ /* 0x000fe20005800000 */
[----:B0-----:R-:W-:Y:S01]  /*1710*/  FMUL R4, R4, UR45 ;  /* 0x0000002d04047c20 */ /* 0x001fe20008400000 */
[C---:B------:R-:W-:Y:S01]  /*1720*/  ISETP.LE.AND P2, PT, R2.reuse, UR30, PT ;  /* 0x0000001e02007c0c */ /* 0x040fe2000bf43270 */
[----:B------:R-:W-:Y:S01]  /*1730*/  FMUL R5, R5, UR45 ;  /* 0x0000002d05057c20 */ /* 0x000fe20008400000 */
[----:B------:R-:W-:Y:S01]  /*1740*/  ISETP.LE.AND P5, PT, R2, UR31, PT ;  /* 0x0000001f02007c0c */ /* 0x000fe2000bfa3270 */
[----:B------:R-:W-:Y:S01]  /*1750*/  FMUL R6, R6, UR45 ;  /* 0x0000002d06067c20 */ /* 0x000fe20008400000 */
[C---:B------:R-:W-:Y:S01]  /*1760*/  ISETP.LE.AND P4, PT, R2.reuse, UR32, PT ;  /* 0x0000002002007c0c */ /* 0x040fe2000bf83270 */
[----:B------:R-:W-:Y:S01]  /*1770*/  FMUL R7, R7, UR45 ;  /* 0x0000002d07077c20 */ /* 0x000fe20008400000 */
[----:B------:R-:W-:Y:S01]  /*1780*/  ISETP.LE.AND P1, PT, R2, UR33, PT ;  /* 0x0000002102007c0c */ /* 0x000fe2000bf23270 */
[----:B------:R-:W-:Y:S01]  /*1790*/  FMUL R8, R8, UR45 ;  /* 0x0000002d08087c20 */ /* 0x000fe20008400000 */
[----:B------:R-:W-:Y:S01]  /*17a0*/  ISETP.LE.AND P3, PT, R2, UR34, PT ;  /* 0x0000002202007c0c */ /* 0x000fe2000bf63270 */
[----:B------:R-:W-:Y:S01]  /*17b0*/  FMUL R9, R9, UR45 ;  /* 0x0000002d09097c20 */ /* 0x000fe20008400000 */
[----:B------:R-:W-:Y:S01]  /*17c0*/  FSEL R21, RZ, -3.40282346638528859812e+38, !P2 ;  /* 0xff7fffffff157808 */ /* 0x000fe20005000000 */
        /* <DEDUP_REMOVED lines=42> */
[----:B------:R0:W-:Y:S01]  /*1a70*/  STL.128 [R1+0x100], R4 ;  /* 0x0001000401007387 */ /* 0x0001e20000100c00 */
[----:B------:R-:W-:Y:S01]  /*1a80*/  FSEL R33, RZ, -3.40282346638528859812e+38, !P4 ;  /* 0xff7fffffff217808 */ /* 0x000fe20006000000 */
[----:B------:R-:W-:Y:S01]  /*1a90*/  FMUL R31, R31, UR45 ;  /* 0x0000002d1f1f7c20 */ /* 0x000fe20008400000 */
[----:B------:R-:W-:Y:S01]  /*1aa0*/  FSEL R34, RZ, -3.40282346638528859812e+38, !P1 ;  /* 0xff7fffffff227808 */ /* 0x000fe20004800000 */
[----:B------:R-:W-:Y:S01]  /*1ab0*/  FMUL R32, R32, UR45 ;  /* 0x0000002d20207c20 */ /* 0x000fe20008400000 */
[----:B------:R-:W-:Y:S01]  /*1ac0*/  FSEL R35, RZ, -3.40282346638528859812e+38, !P3 ;  /* 0xff7fffffff237808 */ /* 0x000fe20005800000 */
[----:B------:R-:W-:Y:S01]  /*1ad0*/  FMUL R33, R33, UR45 ;  /* 0x0000002d21217c20 */ /* 0x000fe20008400000 */
[----:B------:R0:W-:Y:S01]  /*1ae0*/  STL.128 [R1+0x110], R8 ;  /* 0x0001100801007387 */ /* 0x0001e20000100c00 */
[----:B------:R-:W-:-:S02]  /*1af0*/  FMUL R34, R34, UR45 ;  /* 0x0000002d22227c20 */ /* 0x000fc40008400000 */
[----:B------:R-:W-:Y:S01]  /*1b00*/  FMUL R35, R35, UR45 ;  /* 0x0000002d23237c20 */ /* 0x000fe20008400000 */
[----:B------:R0:W-:Y:S04]  /*1b10*/  STL.128 [R1+0x120], R12 ;  /* 0x0001200c01007387 */ /* 0x0001e80000100c00 */
[----:B------:R0:W-:Y:S04]  /*1b20*/  STL.128 [R1+0x130], R16 ;  /* 0x0001301001007387 */ /* 0x0001e80000100c00 */
[----:B------:R0:W-:Y:S04]  /*1b30*/  STL.128 [R1+0x140], R20 ;  /* 0x0001401401007387 */ /* 0x0001e80000100c00 */
[----:B------:R0:W-:Y:S04]  /*1b40*/  STL.128 [R1+0x150], R24 ;  /* 0x0001501801007387 */ /* 0x0001e80000100c00 */
[----:B------:R0:W-:Y:S04]  /*1b50*/  STL.128 [R1+0x160], R28 ;  /* 0x0001601c01007387 */ /* 0x0001e80000100c00 */
[----:B------:R0:W-:Y:S02]  /*1b60*/  STL.128 [R1+0x170], R32 ;  /* 0x0001702001007387 */ /* 0x0001e40000100c00 */
.L_x_14:
[----:B-----5:R-:W-:Y:S01]  /*1b70*/  FMNMX3 R3, R4, -3.40282346638528859812e+38, R5, !PT ;  /* 0xff7fffff04037876 */ /* 0x020fe20007800005 */
[----:B------:R-:W-:Y:S01]  /*1b80*/  HFMA2 R41, -RZ, RZ, 0.96630859375, -0.0022525787353515625 ;  /* 0x3bbb989dff297431 */ /* 0x000fe200000001ff */
[----:B------:R-:W-:Y:S01]  /*1b90*/  MOV R48, 0x437c0000 ;  /* 0x437c000000307802 */ /* 0x000fe20000000f00 */
[----:B------:R-:W1:Y:S01]  /*1ba0*/  LDCU UR6, c[0x0][0x3ac] ;  /* 0x00007580ff0677ac */ /* 0x000e620008000800 */
[----:B------:R-:W-:-:S04]  /*1bb0*/  FMNMX3 R3, R3, R6, R7, !PT ;  /* 0x0000000603037276 */ /* 0x000fc80007800007 */
[----:B------:R-:W-:-:S04]  /*1bc0*/  FMNMX3 R3, R3, R8, R9, !PT ;  /* 0x0000000803037276 */ /* 0x000fc80007800009 */
[----:B------:R-:W-:-:S04]  /*1bd0*/  FMNMX3 R3, R3, R10, R11, !PT ;  /* 0x0000000a03037276 */ /* 0x000fc8000780000b */
[----:B------:R-:W-:-:S04]  /*1be0*/  FMNMX3 R3, R3, R12, R13, !PT ;  /* 0x0000000c03037276 */ /* 0x000fc8000780000d */
[----:B------:R-:W-:Y:S01]  /*1bf0*/  FMNMX3 R3, R3, R14, R15, !PT ;  /* 0x0000000e03037276 */ /* 0x000fe2000780000f */
[----:B-1----:R-:W-:-:S03]  /*1c00*/  UISETP.GE.AND UP0, UPT, UR6, 0x1, UPT ;  /* 0x000000010600788c */ /* 0x002fc6000bf06270 */
[----:B------:R-:W-:-:S04]  /*1c10*/  FMNMX3 R3, R3, R16, R17, !PT ;  /* 0x0000001003037276 */ /* 0x000fc80007800011 */
        /* <DEDUP_REMOVED lines=9> */
[----:B------:R-:W-:-:S05]  /*1cb0*/  FMNMX R36, R36, R37, !PT ;  /* 0x0000002524247209 */ /* 0x000fca0007800000 */
[----:B------:R-:W-:-:S04]  /*1cc0*/  FADD R50, -R36, R37 ;  /* 0x0000002524327221 */ /* 0x000fc80000000100 */
[----:B------:R-:W-:-:S04]  /*1cd0*/  FFMA.SAT R3, R50, R41, 0.5 ;  /* 0x3f00000032037423 */ /* 0x000fc80000002029 */
[----:B------:R-:W-:-:S04]  /*1ce0*/  FFMA.RM R3, R3, R48, 12582913 ;  /* 0x4b40000103037423 */ /* 0x000fc80000004030 */
[C---:B------:R-:W-:Y:S01]  /*1cf0*/  FADD R37, R3.reuse, -12583039 ;  /* 0xcb40007f03257421 */ /* 0x040fe20000000000 */
[----:B------:R-:W-:-:S03]  /*1d00*/  SHF.L.U32 R3, R3, 0x17, RZ ;  /* 0x0000001703037819 */ /* 0x000fc600000006ff */
[----:B------:R-:W-:-:S04]  /*1d10*/  FFMA R37, R50, 1.4426950216293334961, -R37 ;  /* 0x3fb8aa3b32257823 */ /* 0x000fc80000000825 */
[----:B------:R-:W-:Y:S01]  /*1d20*/  FFMA R50, R50, 1.925963033500011079e-08, R37 ;  /* 0x32a5706032327823 */ /* 0x000fe20000000025 */
[----:B------:R-:W-:-:S05]  /*1d30*/  MOV R37, R36 ;  /* 0x0000002400257202 */ /* 0x000fca0000000f00 */
[----:B------:R-:W1:Y:S02]  /*1d40*/  MUFU.EX2 R50, R50 ;  /* 0x0000003200327308 */ /* 0x000e640000000800 */
[----:B-1----:R-:W-:Y:S01]  /*1d50*/  FMUL R3, R3, R50 ;  /* 0x0000003203037220 */ /* 0x002fe20000400000 */
[----:B------:R-:W-:Y:S06]  /*1d60*/  BRA.U !UP0, `(.L_x_15) ;  /* 0x0000000d08c47547 */ /* 0x000fec000b800000 */
[----:B------:R-:W-:-:S03]  /*1d70*/  UISETP.GE.U32.AND UP0, UPT, UR6, 0x10, UPT ;  /* 0x000000100600788c */ /* 0x000fc6000bf06070 */
[----:B------:R-:W-:-:S06]  /*1d80*/  UMOV UR6, URZ ;  /* 0x000000ff00067c82 */ /* 0x000fcc0008000000 */
[----:B------:R-:W-:Y:S05]  /*1d90*/  BRA.U !UP0, `(.L_x_16) ;  /* 0x0000000108787547 */ /* 0x000fea000b800000 */
[----:B------:R-:W-:-:S05]  /*1da0*/  UMOV UR6, URZ ;  /* 0x000000ff00067c82 */ /* 0x000fca0008000000 */
.L_x_17:
[----:B------:R-:W-:-:S09]  /*1db0*/  ULEA UR7, UR6, UR14, 0x2 ;  /* 0x0000000e06077291 */ /* 0x000fd2000f8e10ff */
[----:B01----:R-:W3:Y:S04]  /*1dc0*/  LDL.128 R12, [UR7] ;  /* 0x00000007ff0c7983 */ /* 0x003ee80008100c00 */
[----:B------:R-:W4:Y:S04]  /*1dd0*/  LDL.128 R16, [UR7+0x10] ;  /* 0x00001007ff107983 */ /* 0x000f280008100c00 */
[----:B------:R-:W5:Y:S04]  /*1de0*/  LDL.128 R4, [UR7+0x20] ;  /* 0x00002007ff047983 */ /* 0x000f680008100c00 */
[----:B------:R-:W2:Y:S01]  /*1df0*/  LDL.128 R8, [UR7+0x30] ;  /* 0x00003007ff087983 */ /* 0x000ea20008100c00 */
[----:B------:R-:W-:-:S04]  /*1e00*/  UIADD3 UR6, UPT, UPT, UR6, 0x10, URZ ;  /* 0x0000001006067890 */ /* 0x000fc8000fffe0ff */
[----:B------:R-:W-:Y:S01]  /*1e10*/  UISETP.NE.AND UP0, UPT, UR6, UR9, UPT ;  /* 0x000000090600728c */ /* 0x000fe2000bf05270 */
[C---:B---3--:R-:W-:Y:S01]  /*1e20*/  FMUL R12, R3.reuse, R12 ;  /* 0x0000000c030c7220 */ /* 0x048fe20000400000 */
[C---:B------:R-:W-:Y:S01]  /*1e30*/  FMUL R13, R3.reuse, R13 ;  /* 0x0000000d030d7220 */ /* 0x040fe20000400000 */
[C---:B------:R-:W-:Y:S01]  /*1e40*/  FMUL R14, R3.reuse, R14 ;  /* 0x0000000e030e7220 */ /* 0x040fe20000400000 */
[C---:B------:R-:W-:Y:S01]  /*1e50*/  FMUL R15, R3.reuse, R15 ;  /* 0x0000000f030f7220 */ /* 0x040fe20000400000 */
[C---:B----4-:R-:W-:Y:S01]  /*1e60*/  FMUL R16, R3.reuse, R16 ;  /* 0x0000001003107220 */ /* 0x050fe20000400000 */
[C---:B------:R-:W-:Y:S01]  /*1e70*/  FMUL R17, R3.reuse, R17 ;  /* 0x0000001103117220 */ /* 0x040fe20000400000 */
[C---:B------:R-:W-:Y:S01]  /*1e80*/  FMUL R18, R3.reuse, R18 ;  /* 0x0000001203127220 */ /* 0x040fe20000400000 */
[C---:B------:R-:W-:Y:S01]  /*1e90*/  FMUL R19, R3.reuse, R19 ;  /* 0x0000001303137220 */ /* 0x040fe20000400000 */
[C---:B-----5:R-:W-:Y:S01]  /*1ea0*/  FMUL R4, R3.reuse, R4 ;  /* 0x0000000403047220 */ /* 0x060fe20000400000 */
[C---:B------:R-:W-:Y:S01]  /*1eb0*/  FMUL R5, R3.reuse, R5 ;  /* 0x0000000503057220 */ /* 0x040fe20000400000 */
[C---:B------:R-:W-:Y:S01]  /*1ec0*/  FMUL R6, R3.reuse, R6 ;  /* 0x0000000603067220 */ /* 0x040fe20000400000 */
[C---:B------:R-:W-:Y:S01]  /*1ed0*/  FMUL R7, R3.reuse, R7 ;  /* 0x0000000703077220 */ /* 0x040fe20000400000 */
[C---:B--2---:R-:W-:Y:S01]  /*1ee0*/  FMUL R8, R3.reuse, R8 ;  /* 0x0000000803087220 */ /* 0x044fe20000400000 */
[C---:B------:R-:W-:Y:S01]  /*1ef0*/  FMUL R9, R3.reuse, R9 ;  /* 0x0000000903097220 */ /* 0x040fe20000400000 */
[C---:B------:R-:W-:Y:S01]  /*1f00*/  FMUL R10, R3.reuse, R10 ;  /* 0x0000000a030a7220 */ /* 0x040fe20000400000 */
[----:B------:R-:W-:Y:S01]  /*1f10*/  FMUL R11, R3, R11 ;  /* 0x0000000b030b7220 */ /* 0x000fe20000400000 */
[----:B------:R1:W-:Y:S04]  /*1f20*/  STL.128 [UR7], R12 ;  /* 0x0000000cff007987 */ /* 0x0003e80008100c07 */
[----:B------:R1:W-:Y:S04]  /*1f30*/  STL.128 [UR7+0x10], R16 ;  /* 0x00001010ff007987 */ /* 0x0003e80008100c07 */
[----:B------:R1:W-:Y:S04]  /*1f40*/  STL.128 [UR7+0x20], R4 ;  /* 0x00002004ff007987 */ /* 0x0003e80008100c07 */
[----:B------:R1:W-:Y:S01]  /*1f50*/  STL.128 [UR7+0x30], R8 ;  /* 0x00003008ff007987 */ /* 0x0003e20008100c07 */
[----:B------:R-:W-:Y:S05]  /*1f60*/  BRA.U UP0, `(.L_x_17) ;  /* 0xfffffffd00907547 */ /* 0x000fea000b83ffff */
[----:B------:R-:W-:-:S05]  /*1f70*/  UMOV UR6, UR9 ;  /* 0x0000000900067c82 */ /* 0x000fca0008000000 */
.L_x_16:
[----:B------:R-:W3:Y:S02]  /*1f80*/  LDCU UR19, c[0x0][0x3ac] ;  /* 0x00007580ff1377ac */ /* 0x000ee40008000800 */
[----:B---3--:R-:W-:Y:S02]  /*1f90*/  ULOP3.LUT UR20, UR19, 0xf, URZ, 0xc0, !UPT ;  /* 0x0000000f13147892 */ /* 0x008fe4000f8ec0ff */
[----:B------:R-:W-:Y:S02]  /*1fa0*/  ULOP3.LUT UR22, UR19, 0x7, URZ, 0xc0, !UPT ;  /* 0x0000000713167892 */ /* 0x000fe4000f8ec0ff */
[----:B------:R-:W-:Y:S02]  /*1fb0*/  UISETP.NE.AND UP0, UPT, UR20, URZ, UPT ;  /* 0x000000ff1400728c */ /* 0x000fe4000bf05270 */
[----:B------:R-:W-:Y:S02]  /*1fc0*/  ULOP3.LUT UR23, UR19, 0x3, URZ, 0xc0, !UPT ;  /* 0x0000000313177892 */ /* 0x000fe4000f8ec0ff */
[----:B------:R-:W-:-:S02]  /*1fd0*/  UIADD3 UR21, UPT, UPT, UR20, -0x1, URZ ;  /* 0xffffffff14157890 */ /* 0x000fc4000fffe0ff */
[----:B------:R-:W-:-:S03]  /*1fe0*/  UIADD3 UR24, UPT, UPT, UR22, -0x1, URZ ;  /* 0xffffffff16187890 */ /* 0x000fc6000fffe0ff */
[----:B------:R-:W-:Y:S09]  /*1ff0*/  BRA.U !UP0, `(.L_x_18) ;  /* 0x0000000108f87547 */ /* 0x000ff2000b800000 */
[----:B------:R-:W-:Y:S02]  /*2000*/  UISETP.GE.U32.AND UP0, UPT, UR21, 0x7, UPT ;  /* 0x000000071500788c */ /* 0x000fe4000bf06070 */
[----:B------:R-:W-:-:S07]  /*2010*/  UISETP.NE.AND UP1, UPT, UR22, URZ, UPT ;  /* 0x000000ff1600728c */ /* 0x000fce000bf25270 */
[----:B------:R-:W-:Y:S05]  /*2020*/  BRA.U !UP0, `(.L_x_19) ;  /* 0x0000000108687547 */ /* 0x000fea000b800000 */
[----:B------:R-:W-:-:S09]  /*2030*/  ULEA UR7, UR6, UR14, 0x2 ;  /* 0x0000000e06077291 */ /* 0x000fd2000f8e10ff */
[----:B01----:R-:W3:Y:S04]  /*2040*/  LDL R6, [UR7+0x4] ;  /* 0x00000407ff067983 */ /* 0x003ee80008100800 */
[----:B------:R-:W4:Y:S04]  /*2050*/  LDL R10, [UR7+0x8] ;  /* 0x00000807ff0a7983 */ /* 0x000f280008100800 */
[----:B------:R-:W5:Y:S04]  /*2060*/  LDL R4, [UR7] ;  /* 0x00000007ff047983 */ /* 0x000f680008100800 */
[----:B------:R-:W2:Y:S04]  /*2070*/  LDL R12, [UR7+0xc] ;  /* 0x00000c07ff0c7983 */ /* 0x000ea80008100800 */
[----:B------:R-:W2:Y:S04]  /*2080*/  LDL R8, [UR7+0x10] ;  /* 0x00001007ff087983 */ /* 0x000ea80008100800 */
[----:B------:R-:W2:Y:S04]  /*2090*/  LDL R14, [UR7+0x14] ;  /* 0x00001407ff0e7983 */ /* 0x000ea80008100800 */
[----:B------:R-:W2:Y:S04]  /*20a0*/  LDL R16, [UR7+0x18] ;  /* 0x00001807ff107983 */ /* 0x000ea80008100800 */
[----:B------:R-:W2:Y:S01]  /*20b0*/  LDL R18, [UR7+0x1c] ;  /* 0x00001c07ff127983 */ /* 0x000ea20008100800 */
[----:B------:R-:W-:Y:S01]  /*20c0*/  UIADD3 UR6, UPT, UPT, UR6, 0x8, URZ ;  /* 0x0000000806067890 */ /* 0x000fe2000fffe0ff */
[C---:B---3--:R-:W-:Y:S01]  /*20d0*/  FMUL R5, R3.reuse, R6 ;  /* 0x0000000603057220 */ /* 0x048fe20000400000 */
[C---:B----4-:R-:W-:Y:S01]  /*20e0*/  FMUL R6, R3.reuse, R10 ;  /* 0x0000000a03067220 */ /* 0x050fe20000400000 */
[C---:B-----5:R-:W-:Y:S01]  /*20f0*/  FMUL R4, R3.reuse, R4 ;  /* 0x0000000403047220 */ /* 0x060fe20000400000 */
[C---:B--2---:R-:W-:Y:S01]  /*2100*/  FMUL R7, R3.reuse, R12 ;  /* 0x0000000c03077220 */ /* 0x044fe20000400000 */
[C---:B------:R-:W-:Y:S01]  /*2110*/  FMUL R8, R3.reuse, R8 ;  /* 0x0000000803087220 */ /* 0x040fe20000400000 */
[C---:B------:R-:W-:Y:S01]  /*2120*/  FMUL R9, R3.reuse, R14 ;  /* 0x0000000e03097220 */ /* 0x040fe20000400000 */
[C---:B------:R-:W-:Y:S01]  /*2130*/  FMUL R10, R3.reuse, R16 ;  /* 0x00000010030a7220 */ /* 0x040fe20000400000 */
[----:B------:R-:W-:Y:S01]  /*2140*/  FMUL R11, R3, R18 ;  /* 0x00000012030b7220 */ /* 0x000fe20000400000 */
[----:B------:R3:W-:Y:S04]  /*2150*/  STL [UR7], R4 ;  /* 0x00000004ff007987 */ /* 0x0007e80008100807 */
[----:B------:R3:W-:Y:S04]  /*2160*/  STL [UR7+0x4], R5 ;  /* 0x00000405ff007987 */ /* 0x0007e80008100807 */
[----:B------:R3:W-:Y:S04]  /*2170*/  STL [UR7+0x8], R6 ;  /* 0x00000806ff007987 */ /* 0x0007e80008100807 */
[----:B------:R3:W-:Y:S04]  /*2180*/  STL [UR7+0xc], R7 ;  /* 0x00000c07ff007987 */ /* 0x0007e80008100807 */
[----:B------:R3:W-:Y:S04]  /*2190*/  STL [UR7+0x10], R8 ;  /* 0x00001008ff007987 */ /* 0x0007e80008100807 */
[----:B------:R3:W-:Y:S04]  /*21a0*/  STL [UR7+0x14], R9 ;  /* 0x00001409ff007987 */ /* 0x0007e80008100807 */
[----:B------:R3:W-:Y:S04]  /*21b0*/  STL [UR7+0x18], R10 ;  /* 0x0000180aff007987 */ /* 0x0007e80008100807 */
[----:B------:R3:W-:Y:S02]  /*21c0*/  STL [UR7+0x1c], R11 ;  /* 0x00001c0bff007987 */ /* 0x0007e40008100807 */
.L_x_19:
[----:B------:R-:W-:Y:S05]  /*21d0*/  BRA.U !UP1, `(.L_x_18) ;  /* 0x0000000109807547 */ /* 0x000fea000b800000 */
[----:B------:R-:W-:Y:S02]  /*21e0*/  UISETP.GE.U32.AND UP0, UPT, UR24, 0x3, UPT ;  /* 0x000000031800788c */ /* 0x000fe4000bf06070 */
[----:B------:R-:W-:-:S07]  /*21f0*/  UISETP.NE.AND UP1, UPT, UR23, URZ, UPT ;  /* 0x000000ff1700728c */ /* 0x000fce000bf25270 */
[----:B------:R-:W-:Y:S05]  /*2200*/  BRA.U !UP0, `(.L_x_20) ;  /* 0x0000000108387547 */ /* 0x000fea000b800000 */
[----:B------:R-:W-:-:S09]  /*2210*/  ULEA UR7, UR6, UR14, 0x2 ;  /* 0x0000000e06077291 */ /* 0x000fd2000f8e10ff */
[----:B01-3--:R-:W3:Y:S04]  /*2220*/  LDL R6, [UR7+0x4] ;  /* 0x00000407ff067983 */ /* 0x00bee80008100800 */
[----:B------:R-:W4:Y:S04]  /*2230*/  LDL R4, [UR7] ;  /* 0x00000007ff047983 */ /* 0x000f280008100800 */
[----:B------:R-:W5:Y:S04]  /*2240*/  LDL R8, [UR7+0x8] ;  /* 0x00000807ff087983 */ /* 0x000f680008100800 */
[----:B------:R-:W2:Y:S01]  /*2250*/  LDL R10, [UR7+0xc] ;  /* 0x00000c07ff0a7983 */ /* 0x000ea20008100800 */
[----:B------:R-:W-:Y:S01]  /*2260*/  UIADD3 UR6, UPT, UPT, UR6, 0x4, URZ ;  /* 0x0000000406067890 */ /* 0x000fe2000fffe0ff */
[C---:B---3--:R-:W-:Y:S01]  /*2270*/  FMUL R5, R3.reuse, R6 ;  /* 0x0000000603057220 */ /* 0x048fe20000400000 */
[C---:B----4-:R-:W-:Y:S01]  /*2280*/  FMUL R4, R3.reuse, R4 ;  /* 0x0000000403047220 */ /* 0x050fe20000400000 */
[C---:B-----5:R-:W-:Y:S01]  /*2290*/  FMUL R6, R3.reuse, R8 ;  /* 0x0000000803067220 */ /* 0x060fe20000400000 */
[----:B--2---:R-:W-:-:S03]  /*22a0*/  FMUL R7, R3, R10 ;  /* 0x0000000a03077220 */ /* 0x004fc60000400000 */
[----:B------:R4:W-:Y:S04]  /*22b0*/  STL [UR7], R4 ;  /* 0x00000004ff007987 */ /* 0x0009e80008100807 */
[----:B------:R4:W-:Y:S04]  /*22c0*/  STL [UR7+0x4], R5 ;  /* 0x00000405ff007987 */ /* 0x0009e80008100807 */
[----:B------:R4:W-:Y:S04]  /*22d0*/  STL [UR7+0x8], R6 ;  /* 0x00000806ff007987 */ /* 0x0009e80008100807 */
[----:B------:R4:W-:Y:S02]  /*22e0*/  STL [UR7+0xc], R7 ;  /* 0x00000c07ff007987 */ /* 0x0009e40008100807 */
.L_x_20:
[----:B------:R-:W-:Y:S05]  /*22f0*/  BRA.U !UP1, `(.L_x_18) ;  /* 0x0000000109387547 */ /* 0x000fea000b800000 */
[----:B------:R-:W-:-:S09]  /*2300*/  ULEA UR6, UR6, UR14, 0x2 ;  /* 0x0000000e06067291 */ /* 0x000fd2000f8e10ff */
[----:B01-34-:R-:W3:Y:S01]  /*2310*/  LDL R4, [UR6] ;  /* 0x00000006ff047983 */ /* 0x01bee20008100800 */
[----:B------:R-:W-:Y:S01]  /*2320*/  UISETP.NE.AND UP0, UPT, UR23, 0x1, UPT ;  /* 0x000000011700788c */ /* 0x000fe2000bf05270 */
[----:B---3--:R-:W-:-:S05]  /*2330*/  FMUL R4, R3, R4 ;  /* 0x0000000403047220 */ /* 0x008fca0000400000 */
[----:B------:R0:W-:Y:S03]  /*2340*/  STL [UR6], R4 ;  /* 0x00000004ff007987 */ /* 0x0001e60008100806 */
[----:B------:R-:W-:Y:S05]  /*2350*/  BRA.U !UP0, `(.L_x_18) ;  /* 0x0000000108207547 */ /* 0x000fea000b800000 */
[----:B0-----:R-:W3:Y:S01]  /*2360*/  LDL R4, [UR6+0x4] ;  /* 0x00000406ff047983 */ /* 0x001ee20008100800 */
[----:B------:R-:W-:Y:S01]  /*2370*/  UISETP.NE.AND UP0, UPT, UR23, 0x2, UPT ;  /* 0x000000021700788c */ /* 0x000fe2000bf05270 */
[----:B---3--:R-:W-:-:S05]  /*2380*/  FMUL R4, R3, R4 ;  /* 0x0000000403047220 */ /* 0x008fca0000400000 */
[----:B------:R0:W-:Y:S03]  /*2390*/  STL [UR6+0x4], R4 ;  /* 0x00000404ff007987 */ /* 0x0001e60008100806 */
[----:B------:R-:W-:Y:S05]  /*23a0*/  BRA.U !UP0, `(.L_x_18) ;  /* 0x00000001080c7547 */ /* 0x000fea000b800000 */
[----:B0-----:R-:W3:Y:S02]  /*23b0*/  LDL R4, [UR6+0x8] ;  /* 0x00000806ff047983 */ /* 0x001ee40008100800 */
[----:B---3--:R-:W-:-:S05]  /*23c0*/  FMUL R4, R3, R4 ;  /* 0x0000000403047220 */ /* 0x008fca0000400000 */
[----:B------:R0:W-:Y:S02]  /*23d0*/  STL [UR6+0x8], R4 ;  /* 0x00000804ff007987 */ /* 0x0001e40008100806 */
.L_x_18:
[----:B------:R-:W-:Y:S01]  /*23e0*/  HFMA2 R36, -RZ, RZ, 0, 0 ;  /* 0x00000000ff247431 */ /* 0x000fe200000001ff */
[----:B------:R-:W-:-:S06]  /*23f0*/  UMOV UR6, URZ ;  /* 0x000000ff00067c82 */ /* 0x000fcc0008000000 */
.L_x_27:
[----:B------:R-:W-:-:S06]  /*2400*/  UIADD3 UR7, UPT, UPT, UR10, UR6, URZ ;  /* 0x000000060a077290 */ /* 0x000fcc000fffe0ff */
[----:B------:R-:W-:-:S13]  /*2410*/  ISETP.LE.AND P1, PT, R2, UR7, PT ;  /* 0x0000000702007c0c */ /* 0x000fda000bf23270 */
[----:B------:R-:W-:Y:S05]  /*2420*/  @P1 BRA `(.L_x_21) ;  /* 0x0000000800041947 */ /* 0x000fea0003800000 */
[----:B------:R-:W-:-:S09]  /*2430*/  ULEA UR7, UR6, UR8, 0x2 ;  /* 0x0000000806077291 */ /* 0x000fd2000f8e10ff */
[----:B01-34-:R-:W3:Y:S01]  /*2440*/  LDL R4, [UR7] ;  /* 0x00000007ff047983 */ /* 0x01bee20008100800 */
[----:B------:R-:W-:Y:S01]  /*2450*/  HFMA2 R5, -RZ, RZ, 0.96630859375, -0.0022525787353515625 ;  /* 0x3bbb989dff057431 */ /* 0x000fe200000001ff */
[----:B------:R-:W-:Y:S01]  /*2460*/  MOV R6, 0x437c0000 ;  /* 0x437c000000067802 */ /* 0x000fe20000000f00 */
[----:B------:R-:W0:Y:S01]  /*2470*/  S2UR UR11, SR_CgaCtaId ;  /* 0x00000000000b79c3 */ /* 0x000e220000008800 */
[----:B------:R-:W-:Y:S01]  /*2480*/  UIADD3 UR17, UPT, UPT, UR19, -0x1, URZ ;  /* 0xffffffff13117890 */ /* 0x000fe2000fffe0ff */
[----:B------:R-:W-:-:S03]  /*2490*/  UMOV UR7, 0x400 ;  /* 0x0000040000077882 */ /* 0x000fc60000000000 */
[----:B------:R-:W-:Y:S02]  /*24a0*/  UISETP.GE.U32.AND UP0, UPT, UR17, 0xf, UPT ;  /* 0x0000000f1100788c */ /* 0x000fe4000bf06070 */
[----:B------:R-:W-:-:S04]  /*24b0*/  UIADD3 UR7, UPT, UPT, UR7, 0x2000, URZ ;  /* 0x0000200007077890 */ /* 0x000fc8000fffe0ff */
[----:B0-----:R-:W-:-:S03]  /*24c0*/  ULEA UR11, UR11, UR7, 0x18 ;  /* 0x000000070b0b7291 */ /* 0x001fc6000f8ec0ff */
[----:B------:R-:W-:Y:S01]  /*24d0*/  UMOV UR7, URZ ;  /* 0x000000ff00077c82 */ /* 0x000fe20008000000 */
[----:B------:R-:W-:Y:S01]  /*24e0*/  ULEA UR11, UR6, UR11, 0x8 ;  /* 0x0000000b060b7291 */ /* 0x000fe2000f8e40ff */
[----:B---3--:R-:W-:-:S04]  /*24f0*/  FADD R4, -R37, R4 ;  /* 0x0000000425047221 */ /* 0x008fc80000000100 */
[----:B------:R-:W-:-:S04]  /*2500*/  FFMA.SAT R5, R4, R5, 0.5 ;  /* 0x3f00000004057423 */ /* 0x000fc80000002005 */
[----:B------:R-:W-:-:S04]  /*2510*/  FFMA.RM R5, R5, R6, 12582913 ;  /* 0x4b40000105057423 */ /* 0x000fc80000004006 */
[C---:B------:R-:W-:Y:S01]  /*2520*/  FADD R7, R5.reuse, -12583039 ;  /* 0xcb40007f05077421 */ /* 0x040fe20000000000 */
[----:B------:R-:W-:-:S03]  /*2530*/  SHF.L.U32 R41, R5, 0x17, RZ ;  /* 0x0000001705297819 */ /* 0x000fc600000006ff */
[----:B------:R-:W-:-:S04]  /*2540*/  FFMA R7, R4, 1.4426950216293334961, -R7 ;  /* 0x3fb8aa3b04077823 */ /* 0x000fc80000000807 */
[----:B------:R-:W-:-:S04]  /*2550*/  FFMA R7, R4, 1.925963033500011079e-08, R7 ;  /* 0x32a5706004077823 */ /* 0x000fc80000000007 */
[----:B------:R-:W0:Y:S02]  /*2560*/  MUFU.EX2 R4, R7 ;  /* 0x0000000700047308 */ /* 0x000e240000000800 */
[----:B0-----:R-:W-:-:S04]  /*2570*/  FMUL R41, R41, R4 ;  /* 0x0000000429297220 */ /* 0x001fc80000400000 */
[----:B------:R-:W-:Y:S01]  /*2580*/  FADD R36, R36, R41 ;  /* 0x0000002924247221 */ /* 0x000fe20000000000 */
[----:B------:R-:W-:Y:S06]  /*2590*/  BRA.U !UP0, `(.L_x_22) ;  /* 0x00000001088c7547 */ /* 0x000fec000b800000 */
[----:B------:R-:W-:-:S05]  /*25a0*/  UMOV UR7, URZ ;  /* 0x000000ff00077c82 */ /* 0x000fca0008000000 */
.L_x_23:
[----:B------:R-:W-:-:S09]  /*25b0*/  ULEA UR18, UR7, UR14, 0x2 ;  /* 0x0000000e07127291 */ /* 0x000fd2000f8e10ff */
[----:B0-----:R-:W3:Y:S04]  /*25c0*/  LDL.128 R4, [UR18] ;  /* 0x00000012ff047983 */ /* 0x001ee80008100c00 */
[----:B------:R-:W4:Y:S04]  /*25d0*/  LDL.128 R8, [UR18+0x10] ;  /* 0x00001012ff087983 */ /* 0x000f280008100c00 */
[----:B------:R-:W5:Y:S04]  /*25e0*/  LDL.128 R12, [UR18+0x20] ;  /* 0x00002012ff0c7983 */ /* 0x000f680008100c00 */
[----:B------:R-:W2:Y:S01]  /*25f0*/  LDL.128 R16, [UR18+0x30] ;  /* 0x00003012ff107983 */ /* 0x000ea20008100c00 */
[----:B------:R-:W-:-:S02]  /*2600*/  ULEA UR17, UR7, UR11, 0x2 ;  /* 0x0000000b07117291 */ /* 0x000fc4000f8e10ff */
[----:B------:R-:W-:-:S04]  /*2610*/  UIADD3 UR7, UPT, UPT, UR7, 0x10, URZ ;  /* 0x0000001007077890 */ /* 0x000fc8000fffe0ff */
[----:B------:R-:W-:-:S03]  /*2620*/  UISETP.NE.AND UP0, UPT, UR7, UR9, UPT ;  /* 0x000000090700728c */ /* 0x000fc6000bf05270 */
[----:B------:R-:W3:Y:S04]  /*2630*/  LDS.128 R20, [UR17] ;  /* 0x00000011ff147984 */ /* 0x000ee80008000c00 */
[----:B------:R-:W4:Y:S04]  /*2640*/  LDS.128 R24, [UR17+0x10] ;  /* 0x00001011ff187984 */ /* 0x000f280008000c00 */
[----:B------:R-:W5:Y:S04]  /*2650*/  LDS.128 R28, [UR17+0x20] ;  /* 0x00002011ff1c7984 */ /* 0x000f680008000c00 */
[----:B------:R-:W2:Y:S01]  /*2660*/  LDS.128 R32, [UR17+0x30] ;  /* 0x00003011ff207984 */ /* 0x000ea20008000c00 */
[C---:B---3--:R-:W-:Y:S01]  /*2670*/  FFMA R4, R41.reuse, R20, R4 ;  /* 0x0000001429047223 */ /* 0x048fe20000000004 */
[C---:B------:R-:W-:Y:S01]  /*2680*/  FFMA R5, R41.reuse, R21, R5 ;  /* 0x0000001529057223 */ /* 0x040fe20000000005 */
[C---:B------:R-:W-:Y:S01]  /*2690*/  FFMA R6, R41.reuse, R22, R6 ;  /* 0x0000001629067223 */ /* 0x040fe20000000006 */
[C---:B------:R-:W-:Y:S01]  /*26a0*/  FFMA R7, R41.reuse, R23, R7 ;  /* 0x0000001729077223 */ /* 0x040fe20000000007 */
[C---:B----4-:R-:W-:Y:S01]  /*26b0*/  FFMA R8, R41.reuse, R24, R8 ;  /* 0x0000001829087223 */ /* 0x050fe20000000008 */
[C---:B------:R-:W-:Y:S01]  /*26c0*/  FFMA R9, R41.reuse, R25, R9 ;  /* 0x0000001929097223 */ /* 0x040fe20000000009 */
[C---:B------:R-:W-:Y:S01]  /*26d0*/  FFMA R10, R41.reuse, R26, R10 ;  /* 0x0000001a290a7223 */ /* 0x040fe2000000000a */
[C---:B------:R-:W-:Y:S01]  /*26e0*/  FFMA R11, R41.reuse, R27, R11 ;  /* 0x0000001b290b7223 */ /* 0x040fe2000000000b */
[C---:B-----5:R-:W-:Y:S01]  /*26f0*/  FFMA R12, R41.reuse, R28, R12 ;  /* 0x0000001c290c7223 */ /* 0x060fe2000000000c */
[C---:B------:R-:W-:Y:S01]  /*2700*/  FFMA R13, R41.reuse, R29, R13 ;  /* 0x0000001d290d7223 */ /* 0x040fe2000000000d */
[C---:B------:R-:W-:Y:S01]  /*2710*/  FFMA R14, R41.reuse, R30, R14 ;  /* 0x0000001e290e7223 */ /* 0x040fe2000000000e */
[C---:B------:R-:W-:Y:S01]  /*2720*/  FFMA R15, R41.reuse, R31, R15 ;  /* 0x0000001f290f7223 */ /* 0x040fe2000000000f */
[C---:B--2---:R-:W-:Y:S01]  /*2730*/  FFMA R16, R41.reuse, R32, R16 ;  /* 0x0000002029107223 */ /* 0x044fe20000000010 */
[C---:B------:R-:W-:Y:S01]  /*2740*/  FFMA R17, R41.reuse, R33, R17 ;  /* 0x0000002129117223 */ /* 0x040fe20000000011 */
[C---:B------:R-:W-:Y:S01]  /*2750*/  FFMA R18, R41.reuse, R34, R18 ;  /* 0x0000002229127223 */ /* 0x040fe20000000012 */
[----:B------:R-:W-:Y:S01]  /*2760*/  FFMA R19, R41, R35, R19 ;  /* 0x0000002329137223 */ /* 0x000fe20000000013 */
[----:B------:R0:W-:Y:S04]  /*2770*/  STL.128 [UR18], R4 ;  /* 0x00000004ff007987 */ /* 0x0001e80008100c12 */
[----:B------:R0:W-:Y:S04]  /*2780*/  STL.128 [UR18+0x10], R8 ;  /* 0x00001008ff007987 */ /* 0x0001e80008100c12 */
[----:B------:R0:W-:Y:S04]  /*2790*/  STL.128 [UR18+0x20], R12 ;  /* 0x0000200cff007987 */ /* 0x0001e80008100c12 */
[----:B------:R0:W-:Y:S01]  /*27a0*/  STL.128 [UR18+0x30], R16 ;  /* 0x00003010ff007987 */ /* 0x0001e20008100c12 */
[----:B------:R-:W-:Y:S05]  /*27b0*/  BRA.U UP0, `(.L_x_23) ;  /* 0xfffffffd007c7547 */ /* 0x000fea000b83ffff */
[----:B------:R-:W-:-:S05]  /*27c0*/  UMOV UR7, UR9 ;  /* 0x0000000900077c82 */ /* 0x000fca0008000000 */
.L_x_22:
[----:B------:R-:W-:-:S09]  /*27d0*/  UISETP.NE.AND UP0, UPT, UR20, URZ, UPT ;  /* 0x000000ff1400728c */ /* 0x000fd2000bf05270 */
[----:B------:R-:W-:Y:S05]  /*27e0*/  BRA.U !UP0, `(.L_x_21) ;  /* 0x0000000508147547 */ /* 0x000fea000b800000 */
[----:B------:R-:W-:Y:S02]  /*27f0*/  UISETP.GE.U32.AND UP0, UPT, UR21, 0x7, UPT ;  /* 0x000000071500788c */ /* 0x000fe4000bf06070 */
[----:B------:R-:W-:-:S07]  /*2800*/  UISETP.NE.AND UP1, UPT, UR22, URZ, UPT ;  /* 0x000000ff1600728c */ /* 0x000fce000bf25270 */
[----:B------:R-:W-:Y:S05]  /*2810*/  BRA.U !UP0, `(.L_x_24) ;  /* 0x0000000108747547 */ /* 0x000fea000b800000 */
[----:B------:R-:W-:-:S09]  /*2820*/  ULEA UR18, UR7, UR14, 0x2 ;  /* 0x0000000e07127291 */ /* 0x000fd2000f8e10ff */
[----:B0-----:R-:W3:Y:S04]  /*2830*/  LDL R12, [UR18] ;  /* 0x00000012ff0c7983 */ /* 0x001ee80008100800 */
[----:B------:R-:W4:Y:S04]  /*2840*/  LDL R14, [UR18+0x4] ;  /* 0x00000412ff0e7983 */ /* 0x000f280008100800 */
[----:B------:R-:W5:Y:S04]  /*2850*/  LDL R15, [UR18+0x8] ;  /* 0x00000812ff0f7983 */ /* 0x000f680008100800 */
[----:B------:R-:W2:Y:S04]  /*2860*/  LDL R16, [UR18+0xc] ;  /* 0x00000c12ff107983 */ /* 0x000ea80008100800 */
[----:B------:R-:W2:Y:S04]  /*2870*/  LDL R13, [UR18+0x10] ;  /* 0x00001012ff0d7983 */ /* 0x000ea80008100800 */
[----:B------:R-:W2:Y:S04]  /*2880*/  LDL R18, [UR18+0x14] ;  /* 0x00001412ff127983 */ /* 0x000ea80008100800 */
[----:B------:R-:W2:Y:S04]  /*2890*/  LDL R17, [UR18+0x18] ;  /* 0x00001812ff117983 */ /* 0x000ea80008100800 */
[----:B------:R-:W2:Y:S01]  /*28a0*/  LDL R20, [UR18+0x1c] ;  /* 0x00001c12ff147983 */ /* 0x000ea20008100800 */
[----:B------:R-:W-:-:S02]  /*28b0*/  ULEA UR17, UR7, UR11, 0x2 ;  /* 0x0000000b07117291 */ /* 0x000fc4000f8e10ff */
[----:B------:R-:W-:-:S07]  /*28c0*/  UIADD3 UR7, UPT, UPT, UR7, 0x8, URZ ;  /* 0x0000000807077890 */ /* 0x000fce000fffe0ff */
[----:B------:R-:W3:Y:S04]  /*28d0*/  LDS.128 R4, [UR17] ;  /* 0x00000011ff047984 */ /* 0x000ee80008000c00 */
[----:B------:R-:W0:Y:S01]  /*28e0*/  LDS.128 R8, [UR17+0x10] ;  /* 0x00001011ff087984 */ /* 0x000e220008000c00 */
[C---:B---3--:R-:W-:Y:S01]  /*28f0*/  FFMA R4, R41.reuse, R4, R12 ;  /* 0x0000000429047223 */ /* 0x048fe2000000000c */
[----:B----4-:R-:W-:-:S04]  /*2900*/  FFMA R5, R41, R5, R14 ;  /* 0x0000000529057223 */ /* 0x010fc8000000000e */
[----:B------:R1:W-:Y:S01]  /*2910*/  STL [UR18], R4 ;  /* 0x00000004ff007987 */ /* 0x0003e20008100812 */
[----:B-----5:R-:W-:-:S03]  /*2920*/  FFMA R6, R41, R6, R15 ;  /* 0x0000000629067223 */ /* 0x020fc6000000000f */
[----:B------:R1:W-:Y:S01]  /*2930*/  STL [UR18+0x4], R5 ;  /* 0x00000405ff007987 */ /* 0x0003e20008100812 */
[----:B--2---:R-:W-:-:S03]  /*2940*/  FFMA R7, R41, R7, R16 ;  /* 0x0000000729077223 */ /* 0x004fc60000000010 */
[----:B------:R1:W-:Y:S01]  /*2950*/  STL [UR18+0x8], R6 ;  /* 0x00000806ff007987 */ /* 0x0003e20008100812 */
[----:B0-----:R-:W-:-:S03]  /*2960*/  FFMA R8, R41, R8, R13 ;  /* 0x0000000829087223 */ /* 0x001fc6000000000d */
[----:B------:R1:W-:Y:S01]  /*2970*/  STL [UR18+0xc], R7 ;  /* 0x00000c07ff007987 */ /* 0x0003e20008100812 */
[----:B------:R-:W-:-:S03]  /*2980*/  FFMA R9, R41, R9, R18 ;  /* 0x0000000929097223 */ /* 0x000fc60000000012 */
[----:B------:R1:W-:Y:S01]  /*2990*/  STL [UR18+0x10], R8 ;  /* 0x00001008ff007987 */ /* 0x0003e20008100812 */
[----:B------:R-:W-:-:S03]  /*29a0*/  FFMA R10, R41, R10, R17 ;  /* 0x0000000a290a7223 */ /* 0x000fc60000000011 */
[----:B------:R1:W-:Y:S01]  /*29b0*/  STL [UR18+0x14], R9 ;  /* 0x00001409ff007987 */ /* 0x0003e20008100812 */
[----:B------:R-:W-:-:S03]  /*29c0*/  FFMA R11, R41, R11, R20 ;  /* 0x0000000b290b7223 */ /* 0x000fc60000000014 */
[----:B------:R1:W-:Y:S04]  /*29d0*/  STL [UR18+0x18], R10 ;  /* 0x0000180aff007987 */ /* 0x0003e80008100812 */
[----:B------:R1:W-:Y:S02]  /*29e0*/  STL [UR18+0x1c], R11 ;  /* 0x00001c0bff007987 */ /* 0x0003e40008100812 */
.L_x_24:
[----:B------:R-:W-:Y:S05]  /*29f0*/  BRA.U !UP1, `(.L_x_21) ;  /* 0x0000000109907547 */ /* 0x000fea000b800000 */
[----:B------:R-:W-:Y:S02]  /*2a00*/  UISETP.GE.U32.AND UP0, UPT, UR24, 0x3, UPT ;  /* 0x000000031800788c */ /* 0x000fe4000bf06070 */
[----:B------:R-:W-:-:S07]  /*2a10*/  UISETP.NE.AND UP1, UPT, UR23, URZ, UPT ;  /* 0x000000ff1700728c */ /* 0x000fce000bf25270 */
[----:B------:R-:W-:Y:S05]  /*2a20*/  BRA.U !UP0, `(.L_x_25) ;  /* 0x0000000108407547 */ /* 0x000fea000b800000 */
[----:B------:R-:W-:-:S09]  /*2a30*/  ULEA UR18, UR7, UR14, 0x2 ;  /* 0x0000000e07127291 */ /* 0x000fd2000f8e10ff */
[----:B01----:R-:W3:Y:S04]  /*2a40*/  LDL R8, [UR18] ;  /* 0x00000012ff087983 */ /* 0x003ee80008100800 */
[----:B------:R-:W4:Y:S04]  /*2a50*/  LDL R10, [UR18+0x4] ;  /* 0x00000412ff0a7983 */ /* 0x000f280008100800 */
[----:B------:R-:W5:Y:S04]  /*2a60*/  LDL R9, [UR18+0x8] ;  /* 0x00000812ff097983 */ /* 0x000f680008100800 */
[----:B------:R-:W2:Y:S01]  /*2a70*/  LDL R12, [UR18+0xc] ;  /* 0x00000c12ff0c7983 */ /* 0x000ea20008100800 */
[----:B------:R-:W-:-:S02]  /*2a80*/  ULEA UR17, UR7, UR11, 0x2 ;  /* 0x0000000b07117291 */ /* 0x000fc4000f8e10ff */
[----:B------:R-:W-:-:S07]  /*2a90*/  UIADD3 UR7, UPT, UPT, UR7, 0x4, URZ ;  /* 0x0000000407077890 */ /* 0x000fce000fffe0ff */
[----:B------:R-:W3:Y:S02]  /*2aa0*/  LDS.128 R4, [UR17] ;  /* 0x00000011ff047984 */ /* 0x000ee40008000c00 */
[C---:B---3--:R-:W-:Y:S01]  /*2ab0*/  FFMA R4, R41.reuse, R4, R8 ;  /* 0x0000000429047223 */ /* 0x048fe20000000008 */
[----:B----4-:R-:W-:-:S04]  /*2ac0*/  FFMA R5, R41, R5, R10 ;  /* 0x0000000529057223 */ /* 0x010fc8000000000a */
[----:B------:R3:W-:Y:S01]  /*2ad0*/  STL [UR18], R4 ;  /* 0x00000004ff007987 */ /* 0x0007e20008100812 */
[----:B-----5:R-:W-:-:S03]  /*2ae0*/  FFMA R6, R41, R6, R9 ;  /* 0x0000000629067223 */ /* 0x020fc60000000009 */
[----:B------:R3:W-:Y:S01]  /*2af0*/  STL [UR18+0x4], R5 ;  /* 0x00000405ff007987 */ /* 0x0007e20008100812 */
[----:B--2---:R-:W-:-:S03]  /*2b00*/  FFMA R7, R41, R7, R12 ;  /* 0x0000000729077223 */ /* 0x004fc6000000000c */
[----:B------:R3:W-:Y:S04]  /*2b10*/  STL [UR18+0x8], R6 ;  /* 0x00000806ff007987 */ /* 0x0007e80008100812 */
[----:B------:R3:W-:Y:S02]  /*2b20*/  STL [UR18+0xc], R7 ;  /* 0x00000c07ff007987 */ /* 0x0007e40008100812 */
.L_x_25:
[----:B------:R-:W-:Y:S05]  /*2b30*/  BRA.U !UP1, `(.L_x_21) ;  /* 0x0000000109407547 */ /* 0x000fea000b800000 */
[----:B------:R-:W-:-:S09]  /*2b40*/  ULEA UR17, UR7, UR14, 0x2 ;  /* 0x0000000e07117291 */ /* 0x000fd2000f8e10ff */
[----:B01----:R-:W4:Y:S01]  /*2b50*/  LDL R8, [UR17] ;  /* 0x00000011ff087983 */ /* 0x003f220008100800 */
[----:B------:R-:W-:Y:S02]  /*2b60*/  ULEA UR11, UR7, UR11, 0x2 ;  /* 0x0000000b070b7291 */ /* 0x000fe4000f8e10ff */
[----:B------:R-:W-:-:S07]  /*2b70*/  UISETP.NE.AND UP0, UPT, UR23, 0x1, UPT ;  /* 0x000000011700788c */ /* 0x000fce000bf05270 */
[----:B---3--:R-:W4:Y:S02]  /*2b80*/  LDS.128 R4, [UR11] ;  /* 0x0000000bff047984 */ /* 0x008f240008000c00 */
[----:B----4-:R-:W-:-:S05]  /*2b90*/  FFMA R4, R41, R4, R8 ;  /* 0x0000000429047223 */ /* 0x010fca0000000008 */
[----:B------:R0:W-:Y:S01]  /*2ba0*/  STL [UR17], R4 ;  /* 0x00000004ff007987 */ /* 0x0001e20008100811 */
[----:B------:R-:W-:Y:S05]  /*2bb0*/  BRA.U !UP0, `(.L_x_21) ;  /* 0x0000000108207547 */ /* 0x000fea000b800000 */
[----:B0-----:R-:W3:Y:S01]  /*2bc0*/  LDL R4, [UR17+0x4] ;  /* 0x00000411ff047983 */ /* 0x001ee20008100800 */
[----:B------:R-:W-:Y:S01]  /*2bd0*/  UISETP.NE.AND UP0, UPT, UR23, 0x2, UPT ;  /* 0x000000021700788c */ /* 0x000fe2000bf05270 */
[----:B---3--:R-:W-:-:S05]  /*2be0*/  FFMA R5, R41, R5, R4 ;  /* 0x0000000529057223 */ /* 0x008fca0000000004 */
[----:B------:R0:W-:Y:S03]  /*2bf0*/  STL [UR17+0x4], R5 ;  /* 0x00000405ff007987 */ /* 0x0001e60008100811 */
[----:B------:R-:W-:Y:S05]  /*2c00*/  BRA.U !UP0, `(.L_x_21) ;  /* 0x00000001080c7547 */ /* 0x000fea000b800000 */
[----:B------:R-:W3:Y:S02]  /*2c10*/  LDL R4, [UR17+0x8] ;  /* 0x00000811ff047983 */ /* 0x000ee40008100800 */
[----:B---3--:R-:W-:-:S05]  /*2c20*/  FFMA R6, R41, R6, R4 ;  /* 0x0000000629067223 */ /* 0x008fca0000000004 */
[----:B------:R1:W-:Y:S02]  /*2c30*/  STL [UR17+0x8], R6 ;  /* 0x00000806ff007987 */ /* 0x0003e40008100811 */
.L_x_21:
[----:B------:R-:W-:-:S04]  /*2c40*/  UIADD3 UR6, UPT, UPT, UR6, 0x1, URZ ;  /* 0x0000000106067890 */ /* 0x000fc8000fffe0ff */
[----:B------:R-:W-:-:S09]  /*2c50*/  UISETP.NE.AND UP0, UPT, UR6, 0x20, UPT ;  /* 0x000000200600788c */ /* 0x000fd2000bf05270 */
[----:B------:R-:W-:Y:S05]  /*2c60*/  BRA.U !UP0, `(.L_x_26) ;  /* 0x0000001908047547 */ /* 0x000fea000b800000 */
[----:B------:R-:W-:Y:S05]  /*2c70*/  BRA `(.L_x_27) ;  /* 0xfffffff400e07947 */ /* 0x000fea000383ffff */
.L_x_15:
[C---:B------:R-:W-:Y:S01]  /*2c80*/  ISETP.LE.AND P1, PT, R2.reuse, UR10, PT ;  /* 0x0000000a02007c0c */ /* 0x040fe2000bf23270 */
[----:B------:R-:W-:Y:S01]  /*2c90*/  UIADD3 UR6, UPT, UPT, UR10, 0x1, URZ ;  /* 0x000000010a067890 */ /* 0x000fe2000fffe0ff */
[----:B------:R-:W-:Y:S01]  /*2ca0*/  MOV R36, RZ ;  /* 0x000000ff00247202 */ /* 0x000fe20000000f00 */
[----:B------:R-:W-:Y:S02]  /*2cb0*/  UIADD3 UR7, UPT, UPT, UR10, 0x2, URZ ;  /* 0x000000020a077890 */ /* 0x000fe4000fffe0ff */
[----:B------:R-:W-:Y:S02]  /*2cc0*/  UIADD3 UR11, UPT, UPT, UR10, 0x3, URZ ;  /* 0x000000030a0b7890 */ /* 0x000fe4000fffe0ff */
[----:B------:R-:W-:Y:S01]  /*2cd0*/  ISETP.LE.AND P2, PT, R2, UR6, PT ;  /* 0x0000000602007c0c */ /* 0x000fe2000bf43270 */
[----:B------:R-:W-:Y:S02]  /*2ce0*/  UIADD3 UR17, UPT, UPT, UR10, 0x4, URZ ;  /* 0x000000040a117890 */ /* 0x000fe4000fffe0ff */
[----:B------:R-:W-:-:S02]  /*2cf0*/  UIADD3 UR18, UPT, UPT, UR10, 0x5, URZ ;  /* 0x000000050a127890 */ /* 0x000fc4000fffe0ff */
[----:B------:R-:W-:Y:S02]  /*2d00*/  UIADD3 UR19, UPT, UPT, UR10, 0x6, URZ ;  /* 0x000000060a137890 */ /* 0x000fe4000fffe0ff */
[----:B------:R-:W-:Y:S02]  /*2d10*/  UIADD3 UR20, UPT, UPT, UR10, 0x7, URZ ;  /* 0x000000070a147890 */ /* 0x000fe4000fffe0ff */
[----:B------:R-:W-:Y:S02]  /*2d20*/  UIADD3 UR21, UPT, UPT, UR10, 0x8, URZ ;  /* 0x000000080a157890 */ /* 0x000fe4000fffe0ff */
[----:B------:R-:W-:Y:S02]  /*2d30*/  UIADD3 UR22, UPT, UPT, UR10, 0x9, URZ ;  /* 0x000000090a167890 */ /* 0x000fe4000fffe0ff */
        /* <DEDUP_REMOVED lines=16> */
[----:B------:R-:W-:Y:S01]  /*2e40*/  UIADD3 UR6, UPT, UPT, UR10, 0x1a, URZ ;  /* 0x0000001a0a067890 */ /* 0x000fe2000fffe0ff */
[----:B------:R-:W-:Y:S11]  /*2e50*/  @P1 BRA `(.L_x_28) ;  /* 0x0000000000241947 */ /* 0x000ff60003800000 */
[----:B0-----:R-:W-:-:S04]  /*2e60*/  FADD R4, -R37, R4 ;  /* 0x0000000425047221 */ /* 0x001fc80000000100 */
[----:B------:R-:W-:-:S04]  /*2e70*/  FFMA.SAT R49, R4, R41, 0.5 ;  /* 0x3f00000004317423 */ /* 0x000fc80000002029 */
[----:B------:R-:W-:-:S04]  /*2e80*/  FFMA.RM R49, R49, R48, 12582913 ;  /* 0x4b40000131317423 */ /* 0x000fc80000004030 */
[C---:B------:R-:W-:Y:S01]  /*2e90*/  FADD R51, R49.reuse, -12583039 ;  /* 0xcb40007f31337421 */ /* 0x040fe20000000000 */
[----:B------:R-:W-:-:S03]  /*2ea0*/  SHF.L.U32 R36, R49, 0x17, RZ ;  /* 0x0000001731247819 */ /* 0x000fc600000006ff */
[----:B------:R-:W-:-:S04]  /*2eb0*/  FFMA R51, R4, 1.4426950216293334961, -R51 ;  /* 0x3fb8aa3b04337823 */ /* 0x000fc80000000833 */
[----:B------:R-:W-:-:S06]  /*2ec0*/  FFMA R51, R4, 1.925963033500011079e-08, R51 ;  /* 0x32a5706004337823 */ /* 0x000fcc0000000033 */
[----:B------:R-:W0:Y:S02]  /*2ed0*/  MUFU.EX2 R51, R51 ;  /* 0x0000003300337308 */ /* 0x000e240000000800 */
[----:B0-----:R-:W-:-:S07]  /*2ee0*/  FFMA R36, R36, R51, RZ ;  /* 0x0000003324247223 */ /* 0x001fce00000000ff */
.L_x_28:
[----:B------:R-:W-:Y:S05]  /*2ef0*/  @P2 BRA `(.L_x_29) ;  /* 0x0000000000242947 */ /* 0x000fea0003800000 */
        /* <DEDUP_REMOVED lines=8> */
[----:B0-----:R-:W-:-:S07]  /*2f80*/  FFMA R36, R5, R49, R36 ;  /* 0x0000003105247223 */ /* 0x001fce0000000024 */
.L_x_29:
[C---:B------:R-:W-:Y:S01]  /*2f90*/  ISETP.LE.AND P6, PT, R2.reuse, UR7, PT ;  /* 0x0000000702007c0c */ /* 0x040fe2000bfc3270 */
[----:B------:R-:W-:Y:S01]  /*2fa0*/  UIADD3 UR39, UPT, UPT, UR10, 0x1b, URZ ;  /* 0x0000001b0a277890 */ /* 0x000fe2000fffe0ff */
[C---:B------:R-:W-:Y:S02]  /*2fb0*/  ISETP.LE.AND P1, PT, R2.reuse, UR11, PT ;  /* 0x0000000b02007c0c */ /* 0x040fe4000bf23270 */
[C---:B------:R-:W-:Y:S02]  /*2fc0*/  ISETP.LE.AND P2, PT, R2.reuse, UR17, PT ;  /* 0x0000001102007c0c */ /* 0x040fe4000bf43270 */
[C---:B------:R-:W-:Y:S02]  /*2fd0*/  ISETP.LE.AND P3, PT, R2.reuse, UR18, PT ;  /* 0x0000001202007c0c */ /* 0x040fe4000bf63270 */
[C---:B------:R-:W-:Y:S02]  /*2fe0*/  ISETP.LE.AND P4, PT, R2.reuse, UR19, PT ;  /* 0x0000001302007c0c */ /* 0x040fe4000bf83270 */
[----:B------:R-:W-:-:S03]  /*2ff0*/  ISETP.LE.AND P5, PT, R2, UR20, PT ;  /* 0x0000001402007c0c */ /* 0x000fc6000bfa3270 */
[----:B------:R-:W-:Y:S10]  /*3000*/  @P6 BRA `(.L_x_30) ;  /* 0x0000000000246947 */ /* 0x000ff40003800000 */
        /* <DEDUP_REMOVED lines=9> */
.L_x_30:
        /* <DEDUP_REMOVED lines=10> */
.L_x_31:
        /* <DEDUP_REMOVED lines=10> */
.L_x_32:
        /* <DEDUP_REMOVED lines=10> */
.L_x_33:
        /* <DEDUP_REMOVED lines=10> */
.L_x_34:
        /* <DEDUP_REMOVED lines=10> */
.L_x_35:
        /* <DEDUP_REMOVED lines=17> */
.L_x_36:
        /* <DEDUP_REMOVED lines=10> */
.L_x_37:
        /* <DEDUP_REMOVED lines=10> */
.L_x_38:
        /* <DEDUP_REMOVED lines=10> */
.L_x_39:
        /* <DEDUP_REMOVED lines=10> */
.L_x_40:
        /* <DEDUP_REMOVED lines=10> */
.L_x_41:
        /* <DEDUP_REMOVED lines=17> */
.L_x_42:
        /* <DEDUP_REMOVED lines=10> */
.L_x_43:
        /* <DEDUP_REMOVED lines=10> */
.L_x_44:
        /* <DEDUP_REMOVED lines=10> */
.L_x_45:
        /* <DEDUP_REMOVED lines=10> */
.L_x_46:
        /* <DEDUP_REMOVED lines=10> */
.L_x_47:
        /* <DEDUP_REMOVED lines=17> */
.L_x_48:
        /* <DEDUP_REMOVED lines=10> */
.L_x_49:
        /* <DEDUP_REMOVED lines=10> */
.L_x_50:
        /* <DEDUP_REMOVED lines=10> */
.L_x_51:
        /* <DEDUP_REMOVED lines=10> */
.L_x_52:
        /* <DEDUP_REMOVED lines=10> */
.L_x_53:
        /* <DEDUP_REMOVED lines=17> */
.L_x_54:
        /* <DEDUP_REMOVED lines=10> */
.L_x_55:
        /* <DEDUP_REMOVED lines=10> */
.L_x_56:
        /* <DEDUP_REMOVED lines=10> */
.L_x_57:
        /* <DEDUP_REMOVED lines=10> */
.L_x_58:
        /* <DEDUP_REMOVED lines=10> */
.L_x_26:
[----:B------:R-:W-:Y:S01]  /*4480*/  BAR.SYNC.DEFER_BLOCKING 0x0 ;  /* 0x0000000000007b1d */ /* 0x000fe20000010000 */
[----:B------:R-:W-:-:S05]  /*4490*/  FFMA R38, R3, R38, R36 ;  /* 0x0000002603267223 */ /* 0x000fca0000000024 */
[----:B------:R-:W-:Y:S05]  /*44a0*/  @P0 BRA `(.L_x_59) ;  /* 0xffffffc000700947 */ /* 0x000fea000383ffff */
[----:B------:R-:W-:-:S13]  /*44b0*/  ISETP.NE.AND P1, PT, R40, RZ, PT ;  /* 0x000000ff2800720c */ /* 0x000fda0003f25270 */
[----:B------:R-:W-:Y:S05]  /*44c0*/  @P1 BRA `(.L_x_60) ;  /* 0xffffffbc00dc1947 */ /* 0x000fea000383ffff */
.L_x_0:
[----:B01-34-:R-:W0:Y:S01]  /*44d0*/  LDC R4, c[0x0][0x3ac] ;  /* 0x0000eb00ff047b82 */ /* 0x01be220000000800 */
[----:B------:R-:W1:Y:S01]  /*44e0*/  F2F.F64.F32 R2, R38 ;  /* 0x0000002600027310 */ /* 0x000e620000201800 */
[----:B------:R-:W-:Y:S01]  /*44f0*/  UMOV UR4, 0xa0b5ed8d ;  /* 0xa0b5ed8d00047882 */ /* 0x000fe20000000000 */
[----:B------:R-:W-:Y:S01]  /*4500*/  UMOV UR5, 0x3eb0c6f7 ;  /* 0x3eb0c6f700057882 */ /* 0x000fe20000000000 */
[----:B------:R-:W-:Y:S01]  /*4510*/  BSSY.RECONVERGENT B0, `(.L_x_61) ;  /* 0x00001fc000007945 */ /* 0x000fe20003800200 */
[----:B0-----:R-:W-:-:S13]  /*4520*/  ISETP.GE.AND P0, PT, R4, 0x1, PT ;  /* 0x000000010400780c */ /* 0x001fda0003f06270 */
[----:B-1----:R-:W-:-:S14]  /*4530*/  DSETP.LEU.OR P0, PT, R2, UR4, !P0 ;  /* 0x0000000402007e2a */ /* 0x002fdc000c70b400 */
[----:B------:R-:W-:Y:S05]  /*4540*/  @P0 BRA `(.L_x_62) ;  /* 0x0000001c00e00947 */ /* 0x000fea0003800000 */
[C---:B------:R-:W-:Y:S01]  /*4550*/  ISETP.GE.U32.AND P0, PT, R4.reuse, 0x10, PT ;  /* 0x000000100400780c */ /* 0x040fe20003f06070 */
[----:B------:R-:W-:Y:S01]  /*4560*/  IMAD R11, R39, R4, RZ ;  /* 0x00000004270b7224 */ /* 0x000fe200078e02ff */
[----:B------:R-:W-:Y:S02]  /*4570*/  LOP3.LUT R16, R4, 0xf, RZ, 0xc0, !PT ;  /* 0x0000000f04107812 */ /* 0x000fe400078ec0ff */
[----:B------:R-:W-:-:S09]  /*4580*/  MOV R10, RZ ;  /* 0x000000ff000a7202 */ /* 0x000fd20000000f00 */
[----:B------:R-:W-:Y:S05]  /*4590*/  @!P0 BRA `(.L_x_63) ;  /* 0x0000000c00f88947 */ /* 0x000fea0003800000 */
[----:B------:R-:W0:Y:S01]  /*45a0*/  LDC.64 R2, c[0x0][0x398] ;  /* 0x0000e600ff027b82 */ /* 0x000e220000000a00 */
[----:B------:R-:W-:-:S04]  /*45b0*/  LOP3.LUT R10, R4, 0x7ffffff0, RZ, 0xc0, !PT ;  /* 0x7ffffff0040a7812 */ /* 0x000fc800078ec0ff */
[----:B------:R-:W-:Y:S01]  /*45c0*/  IADD3 R12, PT, PT, -R10, RZ, RZ ;  /* 0x000000ff0a0c7210 */ /* 0x000fe20007ffe1ff */
[----:B0-----:R-:W-:-:S03]  /*45d0*/  IMAD.WIDE.U32 R2, R11, 0x4, R2 ;  /* 0x000000040b027825 */ /* 0x001fc600078e0002 */
[----:B------:R-:W-:-:S04]  /*45e0*/  IADD3 R13, P0, PT, R2, 0x20, RZ ;  /* 0x00000020020d7810 */ /* 0x000fc80007f1e0ff */
[----:B------:R-:W-:-:S09]  /*45f0*/  IADD3.X R14, PT, PT, RZ, R3, RZ, P0, !PT ;  /* 0x00000003ff0e7210 */ /* 0x000fd200007fe4ff */
.L_x_96:
[----:B0-----:R-:W3:Y:S01]  /*4600*/  LDL.128 R4, [R0+-0x20] ;  /* 0xffffe00000047983 */ /* 0x001ee20000100c00 */
[----:B------:R-:W0:Y:S01]  /*4610*/  MUFU.RCP R3, R38 ;  /* 0x0000002600037308 */ /* 0x000e220000001000 */
[----:B------:R-:W-:Y:S01]  /*4620*/  IADD3 R12, PT, PT, R12, 0x10, RZ ;  /* 0x000000100c0c7810 */ /* 0x000fe20007ffe0ff */
[----:B------:R-:W-:Y:S01]  /*4630*/  BSSY.RECONVERGENT B3, `(.L_x_64) ;  /* 0x000000e000037945 */ /* 0x000fe20003800200 */
[----:B------:R-:W-:Y:S02]  /*4640*/  MOV R8, R13 ;  /* 0x0000000d00087202 */ /* 0x000fe40000000f00 */
[----:B------:R-:W-:Y:S01]  /*4650*/  ISETP.NE.AND P2, PT, R12, RZ, PT ;  /* 0x000000ff0c00720c */ /* 0x000fe20003f45270 */
[----:B0-----:R-:W-:-:S04]  /*4660*/  FFMA R2, R3, -R38, 1 ;  /* 0x3f80000003027423 */ /* 0x001fc80000000826 */
[----:B------:R-:W-:Y:S01]  /*4670*/  FFMA R3, R3, R2, R3 ;  /* 0x0000000203037223 */ /* 0x000fe20000000003 */
[----:B---3--:R-:W0:Y:S03]  /*4680*/  FCHK P0, R4, R38 ;  /* 0x0000002604007302 */ /* 0x008e260000000000 */
[----:B------:R-:W-:-:S04]  /*4690*/  FFMA R9, R4, R3, RZ ;  /* 0x0000000304097223 */ /* 0x000fc800000000ff */
[----:B------:R-:W-:-:S04]  /*46a0*/  FFMA R2, R9, -R38, R4 ;  /* 0x8000002609027223 */ /* 0x000fc80000000004 */
[----:B------:R-:W-:Y:S01]  /*46b0*/  FFMA R3, R3, R2, R9 ;  /* 0x0000000203037223 */ /* 0x000fe20000000009 */
[----:B------:R-:W-:Y:S01]  /*46c0*/  MOV R9, R14 ;  /* 0x0000000e00097202 */ /* 0x000fe20000000f00 */
[----:B0-----:R-:W-:Y:S06]  /*46d0*/  @!P0 BRA `(.L_x_65) ;  /* 0x00000000000c8947 */ /* 0x001fec0003800000 */
[----:B------:R-:W-:-:S07]  /*46e0*/  MOV R13, 0x4700 ;  /* 0x00004700000d7802 */ /* 0x000fce0000000f00 */
[----:B--2---:R-:W-:Y:S05]  /*46f0*/  CALL.REL.NOINC `($__internal_0_$__cuda_sm3x_div_rn_noftz_f32_slowpath) ;  /* 0x0000001c00f87944 */ /* 0x004fea0003c00000 */
[----:B------:R-:W-:-:S07]  /*4700*/  MOV R3, R4 ;  /* 0x0000000400037202 */ /* 0x000fce0000000f00 */
.L_x_65:
[----:B------:R-:W-:Y:S05]  /*4710*/  BSYNC.RECONVERGENT B3 ;  /* 0x0000000000037941 */ /* 0x000fea0003800200 */
.L_x_64:
[----:B------:R-:W0:Y:S01]  /*4720*/  MUFU.RCP R13, R38 ;  /* 0x00000026000d7308 */ /* 0x000e220000001000 */
[----:B------:R1:W-:Y:S01]  /*4730*/  STG.E desc[UR12][R8.64+-0x20], R3 ;  /* 0xffffe00308007986 */ /* 0x0003e2000c10190c */
[----:B------:R-:W-:Y:S06]  /*4740*/  BSSY.RECONVERGENT B3, `(.L_x_66) ;  /* 0x000000c000037945 */ /* 0x000fec0003800200 */
[----:B------:R-:W3:Y:S01]  /*4750*/  FCHK P0, R5, R38 ;  /* 0x0000002605007302 */ /* 0x000ee20000000000 */
[----:B0-----:R-:W-:-:S04]  /*4760*/  FFMA R2, R13, -R38, 1 ;  /* 0x3f8000000d027423 */ /* 0x001fc80000000826 */
[----:B------:R-:W-:-:S04]  /*4770*/  FFMA R15, R13, R2, R13 ;  /* 0x000000020d0f7223 */ /* 0x000fc8000000000d */
[----:B------:R-:W-:-:S04]  /*4780*/  FFMA R2, R5, R15, RZ ;  /* 0x0000000f05027223 */ /* 0x000fc800000000ff */
[----:B------:R-:W-:-:S04]  /*4790*/  FFMA R13, R2, -R38, R5 ;  /* 0x80000026020d7223 */ /* 0x000fc80000000005 */
[----:B------:R-:W-:Y:S01]  /*47a0*/  FFMA R13, R15, R13, R2 ;  /* 0x0000000d0f0d7223 */ /* 0x000fe20000000002 */
[----:B-1-3--:R-:W-:Y:S06]  /*47b0*/  @!P0 BRA `(.L_x_67) ;  /* 0x0000000000108947 */ /* 0x00afec0003800000 */
[----:B------:R-:W-:Y:S02]  /*47c0*/  MOV R4, R5 ;  /* 0x0000000500047202 */ /* 0x000fe40000000f00 */
[----:B------:R-:W-:-:S07]  /*47d0*/  MOV R13, 0x47f0 ;  /* 0x000047f0000d7802 */ /* 0x000fce0000000f00 */
[----:B--2---:R-:W-:Y:S05]  /*47e0*/  CALL.REL.NOINC `($__internal_0_$__cuda_sm3x_div_rn_noftz_f32_slowpath) ;  /* 0x0000001c00bc7944 */ /* 0x004fea0003c00000 */
[----:B------:R-:W-:-:S07]  /*47f0*/  MOV R13, R4 ;  /* 0x00000004000d7202 */ /* 0x000fce0000000f00 */
.L_x_67:
[----:B------:R-:W-:Y:S05]  /*4800*/  BSYNC.RECONVERGENT B3 ;  /* 0x0000000000037941 */ /* 0x000fea0003800200 */
.L_x_66:
        /* <DEDUP_REMOVED lines=14> */
.L_x_69:
[----:B------:R-:W-:Y:S05]  /*48f0*/  BSYNC.RECONVERGENT B3 ;  /* 0x0000000000037941 */ /* 0x000fea0003800200 */
.L_x_68:
        /* <DEDUP_REMOVED lines=14> */
.L_x_71:
[----:B------:R-:W-:Y:S05]  /*49e0*/  BSYNC.RECONVERGENT B3 ;  /* 0x0000000000037941 */ /* 0x000fea0003800200 */
.L_x_70:
[----:B------:R-:W3:Y:S01]  /*49f0*/  LDL.128 R4, [R0+-0x10] ;  /* 0xfffff00000047983 */ /* 0x000ee20000100c00 */
[----:B------:R-:W0:Y:S01]  /*4a00*/  MUFU.RCP R3, R38 ;  /* 0x0000002600037308 */ /* 0x000e220000001000 */
[----:B------:R-:W-:Y:S02]  /*4a10*/  BSSY.RECONVERGENT B3, `(.L_x_72) ;  /* 0x000000c000037945 */ /* 0x000fe40003800200 */
[----:B------:R1:W-:Y:S01]  /*4a20*/  STG.E desc[UR12][R8.64+-0x14], R13 ;  /* 0xffffec0d08007986 */ /* 0x0003e2000c10190c */
[----:B0-----:R-:W-:-:S04]  /*4a30*/  FFMA R2, R3, -R38, 1 ;  /* 0x3f80000003027423 */ /* 0x001fc80000000826 */
[----:B------:R-:W-:Y:S01]  /*4a40*/  FFMA R3, R3, R2, R3 ;  /* 0x0000000203037223 */ /* 0x000fe20000000003 */
[----:B---3--:R-:W0:Y:S03]  /*4a50*/  FCHK P0, R4, R38 ;  /* 0x0000002604007302 */ /* 0x008e260000000000 */
[----:B------:R-:W-:-:S04]  /*4a60*/  FFMA R15, R3, R4, RZ ;  /* 0x00000004030f7223 */ /* 0x000fc800000000ff */
[----:B------:R-:W-:-:S04]  /*4a70*/  FFMA R2, R15, -R38, R4 ;  /* 0x800000260f027223 */ /* 0x000fc80000000004 */
[----:B------:R-:W-:Y:S01]  /*4a80*/  FFMA R3, R3, R2, R15 ;  /* 0x0000000203037223 */ /* 0x000fe2000000000f */
[----:B01----:R-:W-:Y:S06]  /*4a90*/  @!P0 BRA `(.L_x_73) ;  /* 0x00000000000c8947 */ /* 0x003fec0003800000 */
[----:B------:R-:W-:-:S07]  /*4aa0*/  MOV R13, 0x4ac0 ;  /* 0x00004ac0000d7802 */ /* 0x000fce0000000f00 */
[----:B--2---:R-:W-:Y:S05]  /*4ab0*/  CALL.REL.NOINC `($__internal_0_$__cuda_sm3x_div_rn_noftz_f32_slowpath) ;  /* 0x0000001c00087944 */ /* 0x004fea0003c00000 */
[----:B------:R-:W-:-:S07]  /*4ac0*/  MOV R3, R4 ;  /* 0x0000000400037202 */ /* 0x000fce0000000f00 */
.L_x_73:
[----:B------:R-:W-:Y:S05]  /*4ad0*/  BSYNC.RECONVERGENT B3 ;  /* 0x0000000000037941 */ /* 0x000fea0003800200 */
.L_x_72:
        /* <DEDUP_REMOVED lines=14> */
.L_x_75:
[----:B------:R-:W-:Y:S05]  /*4bc0*/  BSYNC.RECONVERGENT B3 ;  /* 0x0000000000037941 */ /* 0x000fea0003800200 */
.L_x_74:
        /* <DEDUP_REMOVED lines=14> */
.L_x_77:
[----:B------:R-:W-:Y:S05]  /*4cb0*/  BSYNC.RECONVERGENT B3 ;  /* 0x0000000000037941 */ /* 0x000fea0003800200 */
.L_x_76:
        /* <DEDUP_REMOVED lines=14> */
.L_x_79:
[----:B------:R-:W-:Y:S05]  /*4da0*/  BSYNC.RECONVERGENT B3 ;  /* 0x0000000000037941 */ /* 0x000fea0003800200 */
.L_x_78:
[----:B------:R-:W3:Y:S01]  /*4db0*/  LDL.128 R4, [R0] ;  /* 0x0000000000047983 */ /* 0x000ee20000100c00 */
        /* <DEDUP_REMOVED lines=13> */
.L_x_81:
[----:B------:R-:W-:Y:S05]  /*4e90*/  BSYNC.RECONVERGENT B3 ;  /* 0x0000000000037941 */ /* 0x000fea0003800200 */
.L_x_80:
        /* <DEDUP_REMOVED lines=14> */
.L_x_83:
[----:B------:R-:W-:Y:S05]  /*4f80*/  BSYNC.RECONVERGENT B3 ;  /* 0x0000000000037941 */ /* 0x000fea0003800200 */
.L_x_82:
        /* <DEDUP_REMOVED lines=14> */
.L_x_85:
[----:B------:R-:W-:Y:S05]  /*5070*/  BSYNC.RECONVERGENT B3 ;  /* 0x0000000000037941 */ /* 0x000fea0003800200 */
.L_x_84:
        /* <DEDUP_REMOVED lines=14> */
.L_x_87:
[----:B------:R-:W-:Y:S05]  /*5160*/  BSYNC.RECONVERGENT B3 ;  /* 0x0000000000037941 */ /* 0x000fea0003800200 */
.L_x_86:
[----:B------:R-:W3:Y:S01]  /*5170*/  LDL.128 R4, [R0+0x10] ;  /* 0x0000100000047983 */ /* 0x000ee20000100c00 */
        /* <DEDUP_REMOVED lines=13> */
.L_x_89:
[----:B------:R-:W-:Y:S05]  /*5250*/  BSYNC.RECONVERGENT B3 ;  /* 0x0000000000037941 */ /* 0x000fea0003800200 */
.L_x_88:
        /* <DEDUP_REMOVED lines=14> */
.L_x_91:
[----:B------:R-:W-:Y:S05]  /*5340*/  BSYNC.RECONVERGENT B3 ;  /* 0x0000000000037941 */ /* 0x000fea0003800200 */
.L_x_90:
        /* <DEDUP_REMOVED lines=14> */
.L_x_93:
[----:B------:R-:W-:Y:S05]  /*5430*/  BSYNC.RECONVERGENT B3 ;  /* 0x0000000000037941 */ /* 0x000fea0003800200 */
.L_x_92:
        /* <DEDUP_REMOVED lines=14> */
.L_x_95:
[----:B------:R-:W-:Y:S05]  /*5520*/  BSYNC.RECONVERGENT B3 ;  /* 0x0000000000037941 */ /* 0x000fea0003800200 */
.L_x_94:
[----:B------:R0:W-:Y:S01]  /*5530*/  STG.E desc[UR12][R8.64+0x1c], R5 ;  /* 0x00001c0508007986 */ /* 0x0001e2000c10190c */
[----:B------:R-:W-:Y:S02]  /*5540*/  IADD3 R13, P0, PT, R8, 0x40, RZ ;  /* 0x00000040080d7810 */ /* 0x000fe40007f1e0ff */
[----:B------:R-:W-:Y:S02]  /*5550*/  IADD3 R0, PT, PT, R0, 0x40, RZ ;  /* 0x0000004000007810 */ /* 0x000fe40007ffe0ff */
[----:B------:R-:W-:Y:S01]  /*5560*/  IADD3.X R14, PT, PT, RZ, R9, RZ, P0, !PT ;  /* 0x00000009ff0e7210 */ /* 0x000fe200007fe4ff */
[----:B------:R-:W-:Y:S08]  /*5570*/  @P2 BRA `(.L_x_96) ;  /* 0xfffffff000202947 */ /* 0x000ff0000383ffff */
.L_x_63:
[----:B------:R-:W-:-:S13]  /*5580*/  ISETP.NE.AND P0, PT, R16, RZ, PT ;  /* 0x000000ff1000720c */ /* 0x000fda0003f05270 */
[----:B------:R-:W-:Y:S05]  /*5590*/  @!P0 BRA `(.L_x_62) ;  /* 0x0000000c00cc8947 */ /* 0x000fea0003800000 */
[----:B0-----:R-:W0:Y:S01]  /*55a0*/  LDC R5, c[0x0][0x3ac] ;  /* 0x0000eb00ff057b82 */ /* 0x001e220000000800 */
[----:B------:R-:W-:Y:S02]  /*55b0*/  ISETP.GE.U32.AND P0, PT, R16, 0x8, PT ;  /* 0x000000081000780c */ /* 0x000fe40003f06070 */
[----:B0-----:R-:W-:-:S11]  /*55c0*/  LOP3.LUT R5, R5, 0x7, RZ, 0xc0, !PT ;  /* 0x0000000705057812 */ /* 0x001fd600078ec0ff */
[----:B------:R-:W-:Y:S05]  /*55d0*/  @!P0 BRA `(.L_x_97) ;  /* 0x00000008000c8947 */ /* 0x000fea0003800000 */
[----:B------:R-:W-:-:S05]  /*55e0*/  LEA R8, R10, UR14, 0x2 ;  /* 0x0000000e0a087c11 */ /* 0x000fca000f8e10ff */
[----:B------:R-:W3:Y:S01]  /*55f0*/  LDL R4, [R8] ;  /* 0x0000000008047983 */ /* 0x000ee20000100800 */
[----:B------:R-:W0:Y:S01]  /*5600*/  MUFU.RCP R3, R38 ;  /* 0x0000002600037308 */ /* 0x000e220000001000 */
[----:B------:R-:W-:Y:S01]  /*5610*/  BSSY.RECONVERGENT B3, `(.L_x_98) ;  /* 0x000000b000037945 */ /* 0x000fe20003800200 */
[----:B0-----:R-:W-:-:S04]  /*5620*/  FFMA R0, R3, -R38, 1 ;  /* 0x3f80000003007423 */ /* 0x001fc80000000826 */
[----:B------:R-:W-:Y:S02]  /*5630*/  FFMA R0, R3, R0, R3 ;  /* 0x0000000003007223 */ /* 0x000fe40000000003 */
[----:B---3--:R-:W0:Y:S02]  /*5640*/  FCHK P0, R4, R38 ;  /* 0x0000002604007302 */ /* 0x008e240000000000 */
[----:B------:R-:W-:-:S04]  /*5650*/  FFMA R3, R0, R4, RZ ;  /* 0x0000000400037223 */ /* 0x000fc800000000ff */
[----:B------:R-:W-:-:S04]  /*5660*/  FFMA R2, R3, -R38, R4 ;  /* 0x8000002603027223 */ /* 0x000fc80000000004 */
[----:B------:R-:W-:Y:S01]  /*5670*/  FFMA R7, R0, R2, R3 ;  /* 0x0000000200077223 */ /* 0x000fe20000000003 */
[----:B0-----:R-:W-:Y:S06]  /*5680*/  @!P0 BRA `(.L_x_99) ;  /* 0x00000000000c8947 */ /* 0x001fec0003800000 */
[----:B------:R-:W-:-:S07]  /*5690*/  MOV R13, 0x56b0 ;  /* 0x000056b0000d7802 */ /* 0x000fce0000000f00 */
[----:B--2---:R-:W-:Y:S05]  /*56a0*/  CALL.REL.NOINC `($__internal_0_$__cuda_sm3x_div_rn_noftz_f32_slowpath) ;  /* 0x00000010000c7944 */ /* 0x004fea0003c00000 */
[----:B------:R-:W-:-:S07]  /*56b0*/  MOV R7, R4 ;  /* 0x0000000400077202 */ /* 0x000fce0000000f00 */
.L_x_99:
[----:B------:R-:W-:Y:S05]  /*56c0*/  BSYNC.RECONVERGENT B3 ;  /* 0x0000000000037941 */ /* 0x000fea0003800200 */
.L_x_98:
[----:B------:R-:W3:Y:S01]  /*56d0*/  LDL R6, [R8+0x4] ;  /* 0x0000040008067983 */ /* 0x000ee20000100800 */
[----:B------:R-:W0:Y:S01]  /*56e0*/  LDC.64 R2, c[0x0][0x398] ;  /* 0x0000e600ff027b82 */ /* 0x000e220000000a00 */
[----:B------:R-:W1:Y:S01]  /*56f0*/  MUFU.RCP R13, R38 ;  /* 0x00000026000d7308 */ /* 0x000e620000001000 */
[----:B------:R-:W-:Y:S01]  /*5700*/  IADD3 R9, PT, PT, R11, R10, RZ ;  /* 0x0000000a0b097210 */ /* 0x000fe20007ffe0ff */
[----:B------:R-:W-:Y:S01]  /*5710*/  BSSY.RECONVERGENT B3, `(.L_x_100) ;  /* 0x000000e000037945 */ /* 0x000fe20003800200 */
[----:B-1----:R-:W-:-:S04]  /*5720*/  FFMA R0, R13, -R38, 1 ;  /* 0x3f8000000d007423 */ /* 0x002fc80000000826 */
[----:B------:R-:W-:Y:S01]  /*5730*/  FFMA R0, R13, R0, R13 ;  /* 0x000000000d007223 */ /* 0x000fe2000000000d */
[----:B0-----:R-:W-:-:S05]  /*5740*/  IMAD.WIDE.U32 R2, R9, 0x4, R2 ;  /* 0x0000000409027825 */ /* 0x001fca00078e0002 */
[----:B------:R0:W-:Y:S01]  /*5750*/  STG.E desc[UR12][R2.64], R7 ;  /* 0x0000000702007986 */ /* 0x0001e2000c10190c */
[----:B---3--:R-:W1:Y:S01]  /*5760*/  FCHK P0, R6, R38 ;  /* 0x0000002606007302 */ /* 0x008e620000000000 */
[----:B------:R-:W-:-:S04]  /*5770*/  FFMA R9, R0, R6, RZ ;  /* 0x0000000600097223 */ /* 0x000fc800000000ff */
[----:B------:R-:W-:-:S04]  /*5780*/  FFMA R4, R9, -R38, R6 ;  /* 0x8000002609047223 */ /* 0x000fc80000000006 */
[----:B------:R-:W-:Y:S01]  /*5790*/  FFMA R9, R0, R4, R9 ;  /* 0x0000000400097223 */ /* 0x000fe20000000009 */
[----:B01----:R-:W-:Y:S06]  /*57a0*/  @!P0 BRA `(.L_x_101) ;  /* 0x0000000000108947 */ /* 0x003fec0003800000 */
[----:B------:R-:W-:Y:S02]  /*57b0*/  MOV R4, R6 ;  /* 0x0000000600047202 */ /* 0x000fe40000000f00 */
[----:B------:R-:W-:-:S07]  /*57c0*/  MOV R13, 0x57e0 ;  /* 0x000057e0000d7802 */ /* 0x000fce0000000f00 */
[----:B--2---:R-:W-:Y:S05]  /*57d0*/  CALL.REL.NOINC `($__internal_0_$__cuda_sm3x_div_rn_noftz_f32_slowpath) ;  /* 0x0000000c00c07944 */ /* 0x004fea0003c00000 */
[----:B------:R-:W-:-:S07]  /*57e0*/  MOV R9, R4 ;  /* 0x0000000400097202 */ /* 0x000fce0000000f00 */
.L_x_101:
[----:B------:R-:W-:Y:S05]  /*57f0*/  BSYNC.RECONVERGENT B3 ;  /* 0x0000000000037941 */ /* 0x000fea0003800200 */
.L_x_100:
[----:B------:R-:W3:Y:S01]  /*5800*/  LDL R4, [R8+0x8] ;  /* 0x0000080008047983 */ /* 0x000ee20000100800 */
[----:B------:R-:W0:Y:S01]  /*5810*/  LDCU.64 UR4, c[0x0][0x398] ;  /* 0x00007300ff0477ac */ /* 0x000e220008000a00 */
[----:B------:R-:W-:Y:S01]  /*5820*/  IADD3 R0, P0, PT, R11, R10, RZ ;  /* 0x0000000a0b007210 */ /* 0x000fe20007f1e0ff */
[----:B------:R-:W1:Y:S01]  /*5830*/  MUFU.RCP R13, R38 ;  /* 0x00000026000d7308 */ /* 0x000e620000001000 */
[----:B------:R-:W-:Y:S02]  /*5840*/  BSSY.RECONVERGENT B3, `(.L_x_102) ;  /* 0x000000f000037945 */ /* 0x000fe40003800200 */
[----:B------:R-:W-:Y:S02]  /*5850*/  IADD3.X R3, PT, PT, RZ, RZ, RZ, P0, !PT ;  /* 0x000000ffff037210 */ /* 0x000fe400007fe4ff */
[----:B0-----:R-:W-:-:S04]  /*5860*/  LEA R6, P0, R0, UR4, 0x2 ;  /* 0x0000000400067c11 */ /* 0x001fc8000f8010ff */
[----:B------:R-:W-:Y:S01]  /*5870*/  LEA.HI.X R7, R0, UR5, R3, 0x2, P0 ;  /* 0x0000000500077c11 */ /* 0x000fe200080f1403 */
[----:B-1----:R-:W-:-:S04]  /*5880*/  FFMA R0, R13, -R38, 1 ;  /* 0x3f8000000d007423 */ /* 0x002fc80000000826 */
[----:B------:R0:W-:Y:S01]  /*5890*/  STG.E desc[UR12][R6.64+0x4], R9 ;  /* 0x0000040906007986 */ /* 0x0001e2000c10190c */
[----:B------:R-:W-:Y:S02]  /*58a0*/  FFMA R0, R13, R0, R13 ;  /* 0x000000000d007223 */ /* 0x000fe4000000000d */
[----:B---3--:R-:W1:Y:S02]  /*58b0*/  FCHK P0, R4, R38 ;  /* 0x0000002604007302 */ /* 0x008e640000000000 */
[----:B------:R-:W-:-:S04]  /*58c0*/  FFMA R3, R0, R4, RZ ;  /* 0x0000000400037223 */ /* 0x000fc800000000ff */
[----:B------:R-:W-:-:S04]  /*58d0*/  FFMA R2, R3, -R38, R4 ;  /* 0x8000002603027223 */ /* 0x000fc80000000004 */
[----:B------:R-:W-:Y:S01]  /*58e0*/  FFMA R3, R0, R2, R3 ;  /* 0x0000000200037223 */ /* 0x000fe20000000003 */
[----:B01----:R-:W-:Y:S06]  /*58f0*/  @!P0 BRA `(.L_x_103) ;  /* 0x00000000000c8947 */ /* 0x003fec0003800000 */
[----:B------:R-:W-:-:S07]  /*5900*/  MOV R13, 0x5920 ;  /* 0x00005920000d7802 */ /* 0x000fce0000000f00 */
[----:B--2---:R-:W-:Y:S05]  /*5910*/  CALL.REL.NOINC `($__internal_0_$__cuda_sm3x_div_rn_noftz_f32_slowpath) ;  /* 0x0000000c00707944 */ /* 0x004fea0003c00000 */
[----:B------:R-:W-:-:S07]  /*5920*/  MOV R3, R4 ;  /* 0x0000000400037202 */ /* 0x000fce0000000f00 */
.L_x_103:
[----:B------:R-:W-:Y:S05]  /*5930*/  BSYNC.RECONVERGENT B3 ;  /* 0x0000000000037941 */ /* 0x000fea0003800200 */
.L_x_102:
[----:B------:R-:W3:Y:S01]  /*5940*/  LDL R4, [R8+0xc] ;  /* 0x00000c0008047983 */ /* 0x000ee20000100800 */
        /* <DEDUP_REMOVED lines=13> */
.L_x_105:
[----:B------:R-:W-:Y:S05]  /*5a20*/  BSYNC.RECONVERGENT B3 ;  /* 0x0000000000037941 */ /* 0x000fea0003800200 */
.L_x_104:
        /* <DEDUP_REMOVED lines=14> */
.L_x_107:
[----:B------:R-:W-:Y:S05]  /*5b10*/  BSYNC.RECONVERGENT B3 ;  /* 0x0000000000037941 */ /* 0x000fea0003800200 */
.L_x_106:
        /* <DEDUP_REMOVED lines=14> */
.L_x_109:
[----:B------:R-:W-:Y:S05]  /*5c00*/  BSYNC.RECONVERGENT B3 ;  /* 0x0000000000037941 */ /* 0x000fea0003800200 */
.L_x_108:
        /* <DEDUP_REMOVED lines=14> */
.L_x_111:
[----:B------:R-:W-:Y:S05]  /*5cf0*/  BSYNC.RECONVERGENT B3 ;  /* 0x0000000000037941 */ /* 0x000fea0003800200 */
.L_x_110:
        /* <DEDUP_REMOVED lines=14> */
.L_x_113:
[----:B------:R-:W-:Y:S05]  /*5de0*/  BSYNC.RECONVERGENT B3 ;  /* 0x0000000000037941 */ /* 0x000fea0003800200 */
.L_x_112:
[----:B------:R0:W-:Y:S01]  /*5df0*/  STG.E desc[UR12][R6.64+0x1c], R9 ;  /* 0x00001c0906007986 */ /* 0x0001e2000c10190c */
[----:B------:R-:W-:-:S07]  /*5e00*/  IADD3 R10, PT, PT, R10, 0x8, RZ ;  /* 0x000000080a0a7810 */ /* 0x000fce0007ffe0ff */
.L_x_97:
[----:B------:R-:W-:-:S13]  /*5e10*/  ISETP.NE.AND P0, PT, R5, RZ, PT ;  /* 0x000000ff0500720c */ /* 0x000fda0003f05270 */
[----:B------:R-:W-:Y:S05]  /*5e20*/  @!P0 BRA `(.L_x_62) ;  /* 0x0000000400a88947 */ /* 0x000fea0003800000 */
[----:B------:R-:W1:Y:S01]  /*5e30*/  LDC R0, c[0x0][0x3ac] ;  /* 0x0000eb00ff007b82 */ /* 0x000e620000000800 */
[----:B------:R-:W-:Y:S02]  /*5e40*/  ISETP.GE.U32.AND P0, PT, R5, 0x4, PT ;  /* 0x000000040500780c */ /* 0x000fe40003f06070 */
[----:B-1----:R-:W-:-:S11]  /*5e50*/  LOP3.LUT R5, R0, 0x3, RZ, 0xc0, !PT ;  /* 0x0000000300057812 */ /* 0x002fd600078ec0ff */
[----:B------:R-:W-:Y:S05]  /*5e60*/  @!P0 BRA `(.L_x_114) ;  /* 0x00000004001c8947 */ /* 0x000fea0003800000 */
[----:B------:R-:W-:-:S05]  /*5e70*/  LEA R8, R10, UR14, 0x2 ;  /* 0x0000000e0a087c11 */ /* 0x000fca000f8e10ff */
[----:B------:R-:W3:Y:S01]  /*5e80*/  LDL R4, [R8] ;  /* 0x0000000008047983 */ /* 0x000ee20000100800 */
[----:B------:R-:W1:Y:S01]  /*5e90*/  MUFU.RCP R3, R38 ;  /* 0x0000002600037308 */ /* 0x000e620000001000 */
[----:B------:R-:W-:Y:S01]  /*5ea0*/  BSSY.RECONVERGENT B3, `(.L_x_115) ;  /* 0x000000b000037945 */ /* 0x000fe20003800200 */
[----:B-1----:R-:W-:-:S04]  /*5eb0*/  FFMA R0, R3, -R38, 1 ;  /* 0x3f80000003007423 */ /* 0x002fc80000000826 */
[----:B------:R-:W-:Y:S02]  /*5ec0*/  FFMA R0, R3, R0, R3 ;  /* 0x0000000003007223 */ /* 0x000fe40000000003 */
[----:B---3--:R-:W1:Y:S02]  /*5ed0*/  FCHK P0, R4, R38 ;  /* 0x0000002604007302 */ /* 0x008e640000000000 */
[----:B------:R-:W-:-:S04]  /*5ee0*/  FFMA R3, R0, R4, RZ ;  /* 0x0000000400037223 */ /* 0x000fc800000000ff */
[----:B------:R-:W-:-:S04]  /*5ef0*/  FFMA R2, R3, -R38, R4 ;  /* 0x8000002603027223 */ /* 0x000fc80000000004 */
[----:B0-----:R-:W-:Y:S01]  /*5f00*/  FFMA R7, R0, R2, R3 ;  /* 0x0000000200077223 */ /* 0x001fe20000000003 */
[----:B-1----:R-:W-:Y:S06]  /*5f10*/  @!P0 BRA `(.L_x_116) ;  /* 0x00000000000c8947 */ /* 0x002fec0003800000 */
[----:B------:R-:W-:-:S07]  /*5f20*/  MOV R13, 0x5f40 ;  /* 0x00005f40000d7802 */ /* 0x000fce0000000f00 */
[----:B--2---:R-:W-:Y:S05]  /*5f30*/  CALL.REL.NOINC `($__internal_0_$__cuda_sm3x_div_rn_noftz_f32_slowpath) ;  /* 0x0000000400e87944 */ /* 0x004fea0003c00000 */
[----:B------:R-:W-:-:S07]  /*5f40*/  MOV R7, R4 ;  /* 0x0000000400077202 */ /* 0x000fce0000000f00 */
.L_x_116:
[----:B------:R-:W-:Y:S05]  /*5f50*/  BSYNC.RECONVERGENT B3 ;  /* 0x0000000000037941 */ /* 0x000fea0003800200 */
.L_x_115:
        /* <DEDUP_REMOVED lines=18> */
.L_x_118:
[----:B------:R-:W-:Y:S05]  /*6080*/  BSYNC.RECONVERGENT B3 ;  /* 0x0000000000037941 */ /* 0x000fea0003800200 */
.L_x_117:
        /* <DEDUP_REMOVED lines=19> */
.L_x_120:
[----:B------:R-:W-:Y:S05]  /*61c0*/  BSYNC.RECONVERGENT B3 ;  /* 0x0000000000037941 */ /* 0x000fea0003800200 */
.L_x_119:
        /* <DEDUP_REMOVED lines=14> */
.L_x_122:
[----:B------:R-:W-:Y:S05]  /*62b0*/  BSYNC.RECONVERGENT B3 ;  /* 0x0000000000037941 */ /* 0x000fea0003800200 */
.L_x_121:
[----:B------:R1:W-:Y:S01]  /*62c0*/  STG.E desc[UR12][R6.64+0xc], R9 ;  /* 0x00000c0906007986 */ /* 0x0003e2000c10190c */
[----:B------:R-:W-:-:S07]  /*62d0*/  IADD3 R10, PT, PT, R10, 0x4, RZ ;  /* 0x000000040a0a7810 */ /* 0x000fce0007ffe0ff */
.L_x_114:
[----:B------:R-:W-:-:S13]  /*62e0*/  ISETP.NE.AND P0, PT, R5, RZ, PT ;  /* 0x000000ff0500720c */ /* 0x000fda0003f05270 */
[----:B------:R-:W-:Y:S05]  /*62f0*/  @!P0 BRA `(.L_x_62) ;  /* 0x0000000000748947 */ /* 0x000fea0003800000 */
[----:B01----:R-:W0:Y:S01]  /*6300*/  LDC.64 R6, c[0x0][0x398] ;  /* 0x0000e600ff067b82 */ /* 0x003e220000000a00 */
[----:B------:R-:W-:Y:S01]  /*6310*/  HFMA2 R3, -RZ, RZ, 0, 2.384185791015625e-07 ;  /* 0x00000004ff037431 */ /* 0x000fe200000001ff */
[----:B------:R-:W-:Y:S02]  /*6320*/  IADD3 R11, PT, PT, R11, R10, RZ ;  /* 0x0000000a0b0b7210 */ /* 0x000fe40007ffe0ff */
[----:B------:R-:W-:Y:S02]  /*6330*/  IADD3 R5, PT, PT, -R5, RZ, RZ ;  /* 0x000000ff05057210 */ /* 0x000fe40007ffe1ff */
[----:B------:R-:W-:Y:S02]  /*6340*/  IMAD R10, R10, R3, UR14 ;  /* 0x0000000e0a0a7e24 */ /* 0x000fe4000f8e0203 */
[----:B0-----:R-:W-:-:S07]  /*6350*/  IMAD.WIDE.U32 R6, R11, 0x4, R6 ;  /* 0x000000040b067825 */ /* 0x001fce00078e0006 */
.L_x_125:
[----:B---3--:R-:W3:Y:S01]  /*6360*/  LDL R4, [R10] ;  /* 0x000000000a047983 */ /* 0x008ee20000100800 */
[----:B------:R-:W0:Y:S01]  /*6370*/  MUFU.RCP R3, R38 ;  /* 0x0000002600037308 */ /* 0x000e220000001000 */
[----:B------:R-:W-:Y:S01]  /*6380*/  IADD3 R5, PT, PT, R5, 0x1, RZ ;  /* 0x0000000105057810 */ /* 0x000fe20007ffe0ff */
[----:B------:R-:W-:Y:S03]  /*6390*/  BSSY.RECONVERGENT B3, `(.L_x_123) ;  /* 0x000000c000037945 */ /* 0x000fe60003800200 */
[----:B------:R-:W-:Y:S01]  /*63a0*/  ISETP.NE.AND P2, PT, R5, RZ, PT ;  /* 0x000000ff0500720c */ /* 0x000fe20003f45270 */
[----:B0-----:R-:W-:-:S04]  /*63b0*/  FFMA R0, R3, -R38, 1 ;  /* 0x3f80000003007423 */ /* 0x001fc80000000826 */
[----:B------:R-:W-:Y:S01]  /*63c0*/  FFMA R0, R3, R0, R3 ;  /* 0x0000000003007223 */ /* 0x000fe20000000003 */
[----:B---3--:R-:W0:Y:S03]  /*63d0*/  FCHK P0, R4, R38 ;  /* 0x0000002604007302 */ /* 0x008e260000000000 */
[----:B------:R-:W-:-:S04]  /*63e0*/  FFMA R3, R0, R4, RZ ;  /* 0x0000000400037223 */ /* 0x000fc800000000ff */
[----:B------:R-:W-:-:S04]  /*63f0*/  FFMA R2, R3, -R38, R4 ;  /* 0x8000002603027223 */ /* 0x000fc80000000004 */
[----:B------:R-:W-:Y:S01]  /*6400*/  FFMA R9, R0, R2, R3 ;  /* 0x0000000200097223 */ /* 0x000fe20000000003 */
[----:B0-----:R-:W-:Y:S06]  /*6410*/  @!P0 BRA `(.L_x_124) ;  /* 0x00000000000c8947 */ /* 0x001fec0003800000 */
[----:B------:R-:W-:-:S07]  /*6420*/  MOV R13, 0x6440 ;  /* 0x00006440000d7802 */ /* 0x000fce0000000f00 */
[----:B--2---:R-:W-:Y:S05]  /*6430*/  CALL.REL.NOINC `($__internal_0_$__cuda_sm3x_div_rn_noftz_f32_slowpath) ;  /* 0x0000000000a87944 */ /* 0x004fea0003c00000 */
[----:B------:R-:W-:-:S07]  /*6440*/  MOV R9, R4 ;  /* 0x0000000400097202 */ /* 0x000fce0000000f00 */
.L_x_124:
[----:B------:R-:W-:Y:S05]  /*6450*/  BSYNC.RECONVERGENT B3 ;  /* 0x0000000000037941 */ /* 0x000fea0003800200 */
.L_x_123:
[----:B------:R-:W-:Y:S02]  /*6460*/  MOV R2, R6 ;  /* 0x0000000600027202 */ /* 0x000fe40000000f00 */
[-C--:B------:R-:W-:Y:S02]  /*6470*/  MOV R3, R7.reuse ;  /* 0x0000000700037202 */ /* 0x080fe40000000f00 */
[----:B------:R-:W-:Y:S02]  /*6480*/  IADD3 R6, P0, PT, R6, 0x4, RZ ;  /* 0x0000000406067810 */ /* 0x000fe40007f1e0ff */
[----:B------:R-:W-:Y:S01]  /*6490*/  IADD3 R10, PT, PT, R10, 0x4, RZ ;  /* 0x000000040a0a7810 */ /* 0x000fe20007ffe0ff */
[----:B------:R3:W-:Y:S01]  /*64a0*/  STG.E desc[UR12][R2.64], R9 ;  /* 0x0000000902007986 */ /* 0x0007e2000c10190c */
[----:B------:R-:W-:Y:S01]  /*64b0*/  IADD3.X R7, PT, PT, RZ, R7, RZ, P0, !PT ;  /* 0x00000007ff077210 */ /* 0x000fe200007fe4ff */
[----:B------:R-:W-:Y:S08]  /*64c0*/  @P2 BRA `(.L_x_125) ;  /* 0xfffffffc00a42947 */ /* 0x000ff0000383ffff */
.L_x_62:
[----:B------:R-:W-:Y:S05]  /*64d0*/  BSYNC.RECONVERGENT B0 ;  /* 0x0000000000007941 */ /* 0x000fea0003800200 */
.L_x_61:
[C---:B---3--:R-:W-:Y:S01]  /*64e0*/  FMUL R3, R38.reuse, 8388608 ;  /* 0x4b00000026037820 */ /* 0x048fe20000400000 */
[----:B------:R-:W-:-:S04]  /*64f0*/  FSETP.GEU.AND P0, PT, R38, 1.175494350822287508e-38, PT ;  /* 0x008000002600780b */ /* 0x000fc80003f0e000 */
[----:B------:R-:W-:Y:S01]  /*6500*/  FSEL R38, R3, R38, !P0 ;  /* 0x0000002603267208 */ /* 0x000fe20004000000 */
[----:B------:R-:W-:-:S03]  /*6510*/  HFMA2 R3, -RZ, RZ, 1.5048828125, 33.21875 ;  /* 0x3e055027ff037431 */ /* 0x000fc600000001ff */
[----:B------:R-:W-:-:S04]  /*6520*/  IADD3 R0, PT, PT, R38, -0x3f2aaaab, RZ ;  /* 0xc0d5555526007810 */ /* 0x000fc80007ffe0ff */
[----:B0-----:R-:W-:-:S04]  /*6530*/  LOP3.LUT R5, R0, 0xff800000, RZ, 0xc0, !PT ;  /* 0xff80000000057812 */ /* 0x001fc800078ec0ff */
[-C--:B------:R-:W-:Y:S02]  /*6540*/  IADD3 R0, PT, PT, R38, -R5.reuse, RZ ;  /* 0x8000000526007210 */ /* 0x080fe40007ffe0ff */
[----:B------:R-:W-:-:S03]  /*6550*/  I2FP.F32.S32 R5, R5 ;  /* 0x0000000500057245 */ /* 0x000fc60000201400 */
[----:B------:R-:W-:Y:S01]  /*6560*/  FADD R4, R0, -1 ;  /* 0xbf80000000047421 */ /* 0x000fe20000000000 */
[----:B------:R-:W-:Y:S02]  /*6570*/  FSEL R0, RZ, -23, P0 ;  /* 0xc1b80000ff007808 */ /* 0x000fe40000000000 */
[----:B------:R-:W-:Y:S01]  /*6580*/  ISETP.GT.U32.AND P0, PT, R38, 0x7f7fffff, PT ;  /* 0x7f7fffff2600780c */ /* 0x000fe20003f04070 */
[C---:B------:R-:W-:Y:S02]  /*6590*/  FFMA R3, R4.reuse, -R3, 0.14084610342979431152 ;  /* 0x3e1039f604037423 */ /* 0x040fe40000000803 */
[----:B------:R-:W-:Y:S01]  /*65a0*/  FFMA R0, R5, 1.1920928955078125e-07, R0 ;  /* 0x3400000005007823 */ /* 0x000fe20000000000 */
[----:B------:R-:W-:Y:S01]  /*65b0*/  MOV R5, 0x7f800000 ;  /* 0x7f80000000057802 */ /* 0x000fe20000000f00 */
[----:B------:R-:W-:-:S04]  /*65c0*/  FFMA R3, R4, R3, -0.12148627638816833496 ;  /* 0xbdf8cdcc04037423 */ /* 0x000fc80000000003 */
[----:B------:R-:W-:-:S04]  /*65d0*/  FFMA R3, R4, R3, 0.13980610668659210205 ;  /* 0x3e0f295504037423 */ /* 0x000fc80000000003 */
[----:B------:R-:W-:-:S04]  /*65e0*/  FFMA R3, R4, R3, -0.16684235632419586182 ;  /* 0xbe2ad8b904037423 */ /* 0x000fc80000000003 */
[----:B------:R-:W-:-:S04]  /*65f0*/  FFMA R3, R4, R3, 0.20012299716472625732 ;  /* 0x3e4ced0b04037423 */ /* 0x000fc80000000003 */
[----:B------:R-:W-:-:S04]  /*6600*/  FFMA R3, R4, R3, -0.24999669194221496582 ;  /* 0xbe7fff2204037423 */ /* 0x000fc80000000003 */
[C---:B-1----:R-:W-:Y:S02]  /*6610*/  FFMA R7, R4.reuse, R3, 0.33333182334899902344 ;  /* 0x3eaaaa7804077423 */ /* 0x042fe40000000003 */
[----:B------:R-:W0:Y:S02]  /*6620*/  LDC.64 R2, c[0x0][0x3a0] ;  /* 0x0000e800ff027b82 */ /* 0x000e240000000a00 */
[----:B------:R-:W-:-:S04]  /*6630*/  FFMA R7, R4, R7, -0.5 ;  /* 0xbf00000004077423 */ /* 0x000fc80000000007 */
[----:B------:R-:W-:-:S04]  /*6640*/  FMUL R7, R4, R7 ;  /* 0x0000000704077220 */ /* 0x000fc80000400000 */
[----:B------:R-:W-:-:S04]  /*6650*/  FFMA R7, R4, R7, R4 ;  /* 0x0000000704077223 */ /* 0x000fc80000000004 */
[----:B------:R-:W-:Y:S01]  /*6660*/  FFMA R0, R0, 0.69314718246459960938, R7 ;  /* 0x3f31721800007823 */ /* 0x000fe20000000007 */
[C---:B------:R-:W-:Y:S01]  /*6670*/  @P0 FFMA R0, R38.reuse, R5, +INF ;  /* 0x7f80000026000423 */ /* 0x040fe20000000005 */
[----:B------:R-:W-:-:S04]  /*6680*/  FSETP.NEU.AND P0, PT, R38, RZ, PT ;  /* 0x000000ff2600720b */ /* 0x000fc80003f0d000 */
[----:B------:R-:W-:Y:S01]  /*6690*/  FSEL R0, R0, -INF , P0 ;  /* 0xff80000000007808 */ /* 0x000fe20000000000 */
[----:B0-----:R-:W-:-:S04]  /*66a0*/  IMAD.WIDE.U32 R2, R39, 0x4, R2 ;  /* 0x0000000427027825 */ /* 0x001fc800078e0002 */
[----:B------:R-:W-:-:S05]  /*66b0*/  FADD R37, R0, R37 ;  /* 0x0000002500257221 */ /* 0x000fca0000000000 */
[----:B------:R-:W-:Y:S01]  /*66c0*/  STG.E desc[UR12][R2.64], R37 ;  /* 0x0000002502007986 */ /* 0x000fe2000c10190c */
[----:B------:R-:W-:Y:S05]  /*66d0*/  EXIT ;  /* 0x000000000000794d */ /* 0x000fea0003800000 */
        .weak           $__internal_0_$__cuda_sm3x_div_rn_noftz_f32_slowpath
        .type           $__internal_0_$__cuda_sm3x_div_rn_noftz_f32_slowpath,@function
        .size           $__internal_0_$__cuda_sm3x_div_rn_noftz_f32_slowpath,(.L_x_274 - $__internal_0_$__cuda_sm3x_div_rn_noftz_f32_slowpath)
$__internal_0_$__cuda_sm3x_div_rn_noftz_f32_slowpath:
[----:B------:R-:W-:Y:S01]  /*66e0*/  SHF.R.U32.HI R14, RZ, 0x17, R38 ;  /* 0x00000017ff0e7819 */ /* 0x000fe20000011626 */
[----:B------:R-:W-:Y:S01]  /*66f0*/  BSSY.RECONVERGENT B1, `(.L_x_126) ;  /* 0x0000063000017945 */ /* 0x000fe20003800200 */
[----:B------:R-:W-:Y:S02]  /*6700*/  SHF.R.U32.HI R2, RZ, 0x17, R4 ;  /* 0x00000017ff027819 */ /* 0x000fe40000011604 */
[----:B------:R-:W-:Y:S02]  /*6710*/  LOP3.LUT R14, R14, 0xff, RZ, 0xc0, !PT ;  /* 0x000000ff0e0e7812 */ /* 0x000fe400078ec0ff */
[----:B------:R-:W-:Y:S02]  /*6720*/  LOP3.LUT R17, R2, 0xff, RZ, 0xc0, !PT ;  /* 0x000000ff02117812 */ /* 0x000fe400078ec0ff */
[----:B------:R-:W-:Y:S02]  /*6730*/  IADD3 R18, PT, PT, R14, -0x1, RZ ;  /* 0xffffffff0e127810 */ /* 0x000fe40007ffe0ff */
[----:B------:R-:W-:-:S02]  /*6740*/  IADD3 R2, PT, PT, R17, -0x1, RZ ;  /* 0xffffffff11027810 */ /* 0x000fc40007ffe0ff */
[----:B------:R-:W-:Y:S02]  /*6750*/  ISETP.GT.U32.AND P0, PT, R18, 0xfd, PT ;  /* 0x000000fd1200780c */ /* 0x000fe40003f04070 */
[----:B------:R-:W-:Y:S02]  /*6760*/  MOV R15, R38 ;  /* 0x00000026000f7202 */ /* 0x000fe40000000f00 */
[----:B------:R-:W-:-:S13]  /*6770*/  ISETP.GT.U32.OR P0, PT, R2, 0xfd, P0 ;  /* 0x000000fd0200780c */ /* 0x000fda0000704470 */
[----:B------:R-:W-:Y:S01]  /*6780*/  @!P0 MOV R3, RZ ;  /* 0x000000ff00038202 */ /* 0x000fe20000000f00 */
[----:B------:R-:W-:Y:S06]  /*6790*/  @!P0 BRA `(.L_x_127) ;  /* 0x00000000005c8947 */ /* 0x000fec0003800000 */
[----:B------:R-:W-:Y:S02]  /*67a0*/  FSETP.GTU.FTZ.AND P0, PT, |R4|, +INF , PT ;  /* 0x7f8000000400780b */ /* 0x000fe40003f1c200 */
[----:B------:R-:W-:-:S04]  /*67b0*/  FSETP.GTU.FTZ.AND P1, PT, |R38|, +INF , PT ;  /* 0x7f8000002600780b */ /* 0x000fc80003f3c200 */
[----:B------:R-:W-:-:S13]  /*67c0*/  PLOP3.LUT P0, PT, P0, P1, PT, 0xf8, 0x8f ;  /* 0x00000000008f781c */ /* 0x000fda0000703f70 */
[----:B------:R-:W-:Y:S05]  /*67d0*/  @P0 BRA `(.L_x_128) ;  /* 0x00000004004c0947 */ /* 0x000fea0003800000 */
[----:B------:R-:W-:-:S13]  /*67e0*/  LOP3.LUT P0, RZ, R15, 0x7fffffff, R4, 0xc8, !PT ;  /* 0x7fffffff0fff7812 */ /* 0x000fda000780c804 */
[----:B------:R-:W-:Y:S05]  /*67f0*/  @!P0 BRA `(.L_x_129) ;  /* 0x00000004003c8947 */ /* 0x000fea0003800000 */
[----:B------:R-:W-:Y:S02]  /*6800*/  FSETP.NEU.FTZ.AND P1, PT, |R4|, +INF , PT ;  /* 0x7f8000000400780b */ /* 0x000fe40003f3d200 */
[----:B------:R-:W-:Y:S02]  /*6810*/  FSETP.NEU.FTZ.AND P3, PT, |R38|, +INF , PT ;  /* 0x7f8000002600780b */ /* 0x000fe40003f7d200 */
[----:B------:R-:W-:-:S11]  /*6820*/  FSETP.NEU.FTZ.AND P0, PT, |R4|, +INF , PT ;  /* 0x7f8000000400780b */ /* 0x000fd60003f1d200 */
[----:B------:R-:W-:Y:S05]  /*6830*/  @!P3 BRA !P1, `(.L_x_129) ;  /* 0x00000004002cb947 */ /* 0x000fea0004800000 */
[----:B------:R-:W-:-:S04]  /*6840*/  LOP3.LUT P1, RZ, R4, 0x7fffffff, RZ, 0xc0, !PT ;  /* 0x7fffffff04ff7812 */ /* 0x000fc8000782c0ff */
[----:B------:R-:W-:-:S13]  /*6850*/  PLOP3.LUT P1, PT, P3, P1, PT, 0x2f, 0xf2 ;  /* 0x0000000000f2781c */ /* 0x000fda0001f22577 */
[----:B------:R-:W-:Y:S05]  /*6860*/  @P1 BRA `(.L_x_130) ;  /* 0x0000000400181947 */ /* 0x000fea0003800000 */
[----:B------:R-:W-:-:S04]  /*6870*/  LOP3.LUT P1, RZ, R15, 0x7fffffff, RZ, 0xc0, !PT ;  /* 0x7fffffff0fff7812 */ /* 0x000fc8000782c0ff */
[----:B------:R-:W-:-:S13]  /*6880*/  PLOP3.LUT P0, PT, P0, P1, PT, 0x2f, 0xf2 ;  /* 0x0000000000f2781c */ /* 0x000fda0000702577 */
[----:B------:R-:W-:Y:S05]  /*6890*/  @P0 BRA `(.L_x_131) ;  /* 0x0000000400000947 */ /* 0x000fea0003800000 */
[----:B------:R-:W-:Y:S02]  /*68a0*/  ISETP.GE.AND P0, PT, R2, RZ, PT ;  /* 0x000000ff0200720c */ /* 0x000fe40003f06270 */
[----:B------:R-:W-:-:S11]  /*68b0*/  ISETP.GE.AND P1, PT, R18, RZ, PT ;  /* 0x000000ff1200720c */ /* 0x000fd60003f26270 */
[----:B------:R-:W-:Y:S01]  /*68c0*/  @P0 MOV R3, RZ ;  /* 0x000000ff00030202 */ /* 0x000fe20000000f00 */
[----:B------:R-:W-:Y:S01]  /*68d0*/  @!P0 FFMA R4, R4, 1.84467440737095516160e+19, RZ ;  /* 0x5f80000004048823 */ /* 0x000fe200000000ff */
[----:B------:R-:W-:Y:S01]  /*68e0*/  @!P0 MOV R3, 0xffffffc0 ;  /* 0xffffffc000038802 */ /* 0x000fe20000000f00 */
[----:B------:R-:W-:-:S03]  /*68f0*/  @!P1 FFMA R15, R38, 1.84467440737095516160e+19, RZ ;  /* 0x5f800000260f9823 */ /* 0x000fc600000000ff */
[----:B------:R-:W-:-:S07]  /*6900*/  @!P1 IADD3 R3, PT, PT, R3, 0x40, RZ ;  /* 0x0000004003039810 */ /* 0x000fce0007ffe0ff */
.L_x_127:
[----:B------:R-:W-:Y:S01]  /*6910*/  LEA R2, R14, 0xc0800000, 0x17 ;  /* 0xc08000000e027811 */ /* 0x000fe200078eb8ff */
[----:B------:R-:W-:Y:S01]  /*6920*/  BSSY.RECONVERGENT B2, `(.L_x_132) ;  /* 0x0000036000027945 */ /* 0x000fe20003800200 */
[----:B------:R-:W-:Y:S02]  /*6930*/  IADD3 R17, PT, PT, R17, -0x7f, RZ ;  /* 0xffffff8111117810 */ /* 0x000fe40007ffe0ff */
[----:B------:R-:W-:Y:S02]  /*6940*/  IADD3 R18, PT, PT, -R2, R15, RZ ;  /* 0x0000000f02127210 */ /* 0x000fe40007ffe1ff */
[C---:B------:R-:W-:Y:S01]  /*6950*/  IADD3 R14, PT, PT, R17.reuse, 0x7f, -R14 ;  /* 0x0000007f110e7810 */ /* 0x040fe20007ffe80e */
[----:B------:R-:W-:Y:S01]  /*6960*/  IMAD R2, R17, -0x800000, R4 ;  /* 0xff80000011027824 */ /* 0x000fe200078e0204 */
[----:B------:R-:W0:Y:S01]  /*6970*/  MUFU.RCP R15, R18 ;  /* 0x00000012000f7308 */ /* 0x000e220000001000 */
[----:B------:R-:W-:Y:S01]  /*6980*/  FADD.FTZ R19, -R18, -RZ ;  /* 0x800000ff12137221 */ /* 0x000fe20000010100 */
[----:B------:R-:W-:-:S03]  /*6990*/  IADD3 R3, PT, PT, R14, R3, RZ ;  /* 0x000000030e037210 */ /* 0x000fc60007ffe0ff */
[----:B0-----:R-:W-:-:S04]  /*69a0*/  FFMA R20, R15, R19, 1 ;  /* 0x3f8000000f147423 */ /* 0x001fc80000000013 */
[----:B------:R-:W-:-:S04]  /*69b0*/  FFMA R15, R15, R20, R15 ;  /* 0x000000140f0f7223 */ /* 0x000fc8000000000f */
[----:B------:R-:W-:-:S04]  /*69c0*/  FFMA R4, R2, R15, RZ ;  /* 0x0000000f02047223 */ /* 0x000fc800000000ff */
[----:B------:R-:W-:-:S04]  /*69d0*/  FFMA R20, R19, R4, R2 ;  /* 0x0000000413147223 */ /* 0x000fc80000000002 */
[----:B------:R-:W-:-:S04]  /*69e0*/  FFMA R20, R15, R20, R4 ;  /* 0x000000140f147223 */ /* 0x000fc80000000004 */
[----:B------:R-:W-:-:S04]  /*69f0*/  FFMA R19, R19, R20, R2 ;  /* 0x0000001413137223 */ /* 0x000fc80000000002 */
[----:B------:R-:W-:-:S05]  /*6a00*/  FFMA R2, R15, R19, R20 ;  /* 0x000000130f027223 */ /* 0x000fca0000000014 */
[----:B------:R-:W-:-:S04]  /*6a10*/  SHF.R.U32.HI R4, RZ, 0x17, R2 ;  /* 0x00000017ff047819 */ /* 0x000fc80000011602 */
[----:B------:R-:W-:-:S04]  /*6a20*/  LOP3.LUT R4, R4, 0xff, RZ, 0xc0, !PT ;  /* 0x000000ff04047812 */ /* 0x000fc800078ec0ff */
[----:B------:R-:W-:-:S04]  /*6a30*/  IADD3 R17, PT, PT, R4, R3, RZ ;  /* 0x0000000304117210 */ /* 0x000fc80007ffe0ff */
[----:B------:R-:W-:-:S04]  /*6a40*/  IADD3 R4, PT, PT, R17, -0x1, RZ ;  /* 0xffffffff11047810 */ /* 0x000fc80007ffe0ff */
[----:B------:R-:W-:-:S13]  /*6a50*/  ISETP.GE.U32.AND P0, PT, R4, 0xfe, PT ;  /* 0x000000fe0400780c */ /* 0x000fda0003f06070 */
[----:B------:R-:W-:Y:S05]  /*6a60*/  @!P0 BRA `(.L_x_133) ;  /* 0x0000000000808947 */ /* 0x000fea0003800000 */
[----:B------:R-:W-:-:S13]  /*6a70*/  ISETP.GT.AND P0, PT, R17, 0xfe, PT ;  /* 0x000000fe1100780c */ /* 0x000fda0003f04270 */
[----:B------:R-:W-:Y:S05]  /*6a80*/  @P0 BRA `(.L_x_134) ;  /* 0x00000000006c0947 */ /* 0x000fea0003800000 */
[----:B------:R-:W-:-:S13]  /*6a90*/  ISETP.GE.AND P0, PT, R17, 0x1, PT ;  /* 0x000000011100780c */ /* 0x000fda0003f06270 */
[----:B------:R-:W-:Y:S05]  /*6aa0*/  @P0 BRA `(.L_x_135) ;  /* 0x0000000000740947 */ /* 0x000fea0003800000 */
[----:B------:R-:W-:Y:S02]  /*6ab0*/  ISETP.GE.AND P0, PT, R17, -0x18, PT ;  /* 0xffffffe81100780c */ /* 0x000fe40003f06270 */
[----:B------:R-:W-:-:S11]  /*6ac0*/  LOP3.LUT R2, R2, 0x80000000, RZ, 0xc0, !PT ;  /* 0x8000000002027812 */ /* 0x000fd600078ec0ff */
[----:B------:R-:W-:Y:S05]  /*6ad0*/  @!P0 BRA `(.L_x_135) ;  /* 0x0000000000688947 */ /* 0x000fea0003800000 */
[CCC-:B------:R-:W-:Y:S01]  /*6ae0*/  FFMA.RZ R3, R15.reuse, R19.reuse, R20.reuse ;  /* 0x000000130f037223 */ /* 0x1c0fe2000000c014 */
[-CC-:B------:R-:W-:Y:S01]  /*6af0*/  FFMA.RM R4, R15, R19.reuse, R20.reuse ;  /* 0x000000130f047223 */ /* 0x180fe20000004014 */
[C---:B------:R-:W-:Y:S02]  /*6b00*/  ISETP.NE.AND P3, PT, R17.reuse, RZ, PT ;  /* 0x000000ff1100720c */ /* 0x040fe40003f65270 */
[----:B------:R-:W-:Y:S02]  /*6b10*/  ISETP.NE.AND P1, PT, R17, RZ, PT ;  /* 0x000000ff1100720c */ /* 0x000fe40003f25270 */
[----:B------:R-:W-:Y:S01]  /*6b20*/  LOP3.LUT R14, R3, 0x7fffff, RZ, 0xc0, !PT ;  /* 0x007fffff030e7812 */ /* 0x000fe200078ec0ff */
[----:B------:R-:W-:Y:S01]  /*6b30*/  FFMA.RP R3, R15, R19, R20 ;  /* 0x000000130f037223 */ /* 0x000fe20000008014 */
[----:B------:R-:W-:Y:S02]  /*6b40*/  IADD3 R15, PT, PT, R17, 0x20, RZ ;  /* 0x00000020110f7810 */ /* 0x000fe40007ffe0ff */
[----:B------:R-:W-:-:S02]  /*6b50*/  LOP3.LUT R14, R14, 0x800000, RZ, 0xfc, !PT ;  /* 0x008000000e0e7812 */ /* 0x000fc400078efcff */
[----:B------:R-:W-:Y:S02]  /*6b60*/  IADD3 R17, PT, PT, -R17, RZ, RZ ;  /* 0x000000ff11117210 */ /* 0x000fe40007ffe1ff */
[----:B------:R-:W-:Y:S02]  /*6b70*/  SHF.L.U32 R15, R14, R15, RZ ;  /* 0x0000000f0e0f7219 */ /* 0x000fe400000006ff */
[----:B------:R-:W-:Y:S02]  /*6b80*/  FSETP.NEU.FTZ.AND P0, PT, R3, R4, PT ;  /* 0x000000040300720b */ /* 0x000fe40003f1d000 */
[----:B------:R-:W-:Y:S02]  /*6b90*/  SEL R3, R17, RZ, P3 ;  /* 0x000000ff11037207 */ /* 0x000fe40001800000 */
[----:B------:R-:W-:Y:S02]  /*6ba0*/  ISETP.NE.AND P1, PT, R15, RZ, P1 ;  /* 0x000000ff0f00720c */ /* 0x000fe40000f25270 */
[----:B------:R-:W-:-:S02]  /*6bb0*/  SHF.R.U32.HI R3, RZ, R3, R14 ;  /* 0x00000003ff037219 */ /* 0x000fc4000001160e */
[----:B------:R-:W-:Y:S02]  /*6bc0*/  PLOP3.LUT P0, PT, P0, P1, PT, 0xf8, 0x8f ;  /* 0x00000000008f781c */ /* 0x000fe40000703f70 */
[----:B------:R-:W-:Y:S02]  /*6bd0*/  SHF.R.U32.HI R15, RZ, 0x1, R3 ;  /* 0x00000001ff0f7819 */ /* 0x000fe40000011603 */
[----:B------:R-:W-:-:S04]  /*6be0*/  SEL R4, RZ, 0x1, !P0 ;  /* 0x00000001ff047807 */ /* 0x000fc80004000000 */
[----:B------:R-:W-:-:S04]  /*6bf0*/  LOP3.LUT R4, R4, 0x1, R15, 0xf8, !PT ;  /* 0x0000000104047812 */ /* 0x000fc800078ef80f */
[----:B------:R-:W-:-:S04]  /*6c00*/  LOP3.LUT R4, R4, R3, RZ, 0xc0, !PT ;  /* 0x0000000304047212 */ /* 0x000fc800078ec0ff */
[----:B------:R-:W-:-:S04]  /*6c10*/  IADD3 R15, PT, PT, R15, R4, RZ ;  /* 0x000000040f0f7210 */ /* 0x000fc80007ffe0ff */
[----:B------:R-:W-:Y:S01]  /*6c20*/  LOP3.LUT R2, R15, R2, RZ, 0xfc, !PT ;  /* 0x000000020f027212 */ /* 0x000fe200078efcff */
[----:B------:R-:W-:Y:S06]  /*6c30*/  BRA `(.L_x_135) ;  /* 0x0000000000107947 */ /* 0x000fec0003800000 */
.L_x_134:
[----:B------:R-:W-:-:S04]  /*6c40*/  LOP3.LUT R2, R2, 0x80000000, RZ, 0xc0, !PT ;  /* 0x8000000002027812 */ /* 0x000fc800078ec0ff */
[----:B------:R-:W-:Y:S01]  /*6c50*/  LOP3.LUT R2, R2, 0x7f800000, RZ, 0xfc, !PT ;  /* 0x7f80000002027812 */ /* 0x000fe200078efcff */
[----:B------:R-:W-:Y:S06]  /*6c60*/  BRA `(.L_x_135) ;  /* 0x0000000000047947 */ /* 0x000fec0003800000 */
.L_x_133:
[----:B------:R-:W-:-:S07]  /*6c70*/  LEA R2, R3, R2, 0x17 ;  /* 0x0000000203027211 */ /* 0x000fce00078eb8ff */
.L_x_135:
[----:B------:R-:W-:Y:S05]  /*6c80*/  BSYNC.RECONVERGENT B2 ;  /* 0x0000000000027941 */ /* 0x000fea0003800200 */
.L_x_132:
[----:B------:R-:W-:Y:S05]  /*6c90*/  BRA `(.L_x_136) ;  /* 0x0000000000207947 */ /* 0x000fea0003800000 */
.L_x_131:
[----:B------:R-:W-:-:S04]  /*6ca0*/  LOP3.LUT R2, R15, 0x80000000, R4, 0x48, !PT ;  /* 0x800000000f027812 */ /* 0x000fc800078e4804 */
[----:B------:R-:W-:Y:S01]  /*6cb0*/  LOP3.LUT R2, R2, 0x7f800000, RZ, 0xfc, !PT ;  /* 0x7f80000002027812 */ /* 0x000fe200078efcff */
[----:B------:R-:W-:Y:S06]  /*6cc0*/  BRA `(.L_x_136) ;  /* 0x0000000000147947 */ /* 0x000fec0003800000 */
.L_x_130:
[----:B------:R-:W-:Y:S01]  /*6cd0*/  LOP3.LUT R2, R15, 0x80000000, R4, 0x48, !PT ;  /* 0x800000000f027812 */ /* 0x000fe200078e4804 */
[----:B------:R-:W-:Y:S06]  /*6ce0*/  BRA `(.L_x_136) ;  /* 0x00000000000c7947 */ /* 0x000fec0003800000 */
.L_x_129:
[----:B------:R-:W0:Y:S01]  /*6cf0*/  MUFU.RSQ R2, -QNAN ;  /* 0xffc0000000027908 */ /* 0x000e220000001400 */
[----:B------:R-:W-:Y:S05]  /*6d00*/  BRA `(.L_x_136) ;  /* 0x0000000000047947 */ /* 0x000fea0003800000 */
.L_x_128:
[----:B------:R-:W-:-:S07]  /*6d10*/  FADD.FTZ R2, R4, R38 ;  /* 0x0000002604027221 */ /* 0x000fce0000010000 */
.L_x_136:
[----:B------:R-:W-:Y:S05]  /*6d20*/  BSYNC.RECONVERGENT B1 ;  /* 0x0000000000017941 */ /* 0x000fea0003800200 */
.L_x_126:
[----:B------:R-:W-:Y:S01]  /*6d30*/  HFMA2 R3, -RZ, RZ, 0, 0 ;  /* 0x00000000ff037431 */ /* 0x000fe200000001ff */
[----:B0-----:R-:W-:Y:S02]  /*6d40*/  MOV R4, R2 ;  /* 0x0000000200047202 */ /* 0x001fe40000000f00 */
[----:B------:R-:W-:-:S04]  /*6d50*/  MOV R2, R13 ;  /* 0x0000000d00027202 */ /* 0x000fc80000000f00 */
[----:B------:R-:W-:Y:S05]  /*6d60*/  RET.REL.NODEC R2 `(_Z27ring_flash_attention_kernelPPKfS1_S1_PfS2_iifii) ;  /* 0xffffff9002a47950 */ /* 0x000fea0003c3ffff */
.L_x_137:
[----:B------:R-:W-:-:S00]  /*6d70*/  BRA `(.L_x_137) ;  /* 0xfffffffc00fc7947 */ /* 0x000fc0000383ffff */
[----:B------:R-:W-:-:S00]  /*6d80*/  NOP ;  /* 0x0000000000007918 */ /* 0x000fc00000000000 */
[----:B------:R-:W-:-:S00]  /*6d90*/  NOP ;  /* 0x0000000000007918 */ /* 0x000fc00000000000 */
[----:B------:R-:W-:-:S00]  /*6da0*/  NOP ;  /* 0x0000000000007918 */ /* 0x000fc00000000000 */
[----:B------:R-:W-:-:S00]  /*6db0*/  NOP ;  /* 0x0000000000007918 */ /* 0x000fc00000000000 */
[----:B------:R-:W-:-:S00]  /*6dc0*/  NOP ;  /* 0x0000000000007918 */ /* 0x000fc00000000000 */
[----:B------:R-:W-:-:S00]  /*6dd0*/  NOP ;  /* 0x0000000000007918 */ /* 0x000fc00000000000 */
[----:B------:R-:W-:-:S00]  /*6de0*/  NOP ;  /* 0x0000000000007918 */ /* 0x000fc00000000000 */
[----:B------:R-:W-:-:S00]  /*6df0*/  NOP ;  /* 0x0000000000007918 */ /* 0x000fc00000000000 */
.L_x_274:


//--------------------- .text._Z36flash_attention_kernel_v2_single_gpuPKfS0_S0_PfS1_iif --------------------------
	.section	.text._Z36flash_attention_kernel_v2_single_gpuPKfS0_S0_PfS1_iif,"ax",@progbits
	.align	128
        .global         _Z36flash_attention_kernel_v2_single_gpuPKfS0_S0_PfS1_iif
        .type           _Z36flash_attention_kernel_v2_single_gpuPKfS0_S0_PfS1_iif,@function
        .size           _Z36flash_attention_kernel_v2_single_gpuPKfS0_S0_PfS1_iif,(.L_x_275 - _Z36flash_attention_kernel_v2_single_gpuPKfS0_S0_PfS1_iif)
        .other          _Z36flash_attention_kernel_v2_single_gpuPKfS0_S0_PfS1_iif,@"STO_CUDA_ENTRY STV_DEFAULT"
_Z36flash_attention_kernel_v2_single_gpuPKfS0_S0_PfS1_iif:
.text._Z36flash_attention_kernel_v2_single_gpuPKfS0_S0_PfS1_iif:
[----:B------:R-:W0:Y:S01]  /*0000*/  LDC R1, c[0x0][0x37c] ;  /* 0x0000df00ff017b82 */ /* 0x000e220000000800 */
[----:B------:R-:W1:Y:S01]  /*0010*/  S2R R38, SR_CTAID.X ;  /* 0x0000000000267919 */ /* 0x000e620000002500 */
[----:B------:R-:W2:Y:S01]  /*0020*/  LDCU UR4, c[0x0][0x3a8] ;  /* 0x00007500ff0477ac */ /* 0x000ea20008000800 */
[----:B0-----:R-:W-:Y:S01]  /*0030*/  IADD3 R1, PT, PT, R1, -0x180, RZ ;  /* 0xfffffe8001017810 */ /* 0x001fe20007ffe0ff */
[----:B------:R-:W1:Y:S03]  /*0040*/  S2R R3, SR_TID.Y ;  /* 0x0000000000037919 */ /* 0x000e660000002200 */
[C---:B------:R-:W-:Y:S02]  /*0050*/  R2UR UR7, R1.reuse ;  /* 0x00000000010772ca */ /* 0x040fe400000e0000 */
[----:B------:R-:W-:Y:S02]  /*0060*/  R2UR UR13, R1 ;  /* 0x00000000010d72ca */ /* 0x000fe400000e0000 */
[----:B-1----:R-:W-:-:S04]  /*0070*/  LEA R38, R38, R3, 0x4 ;  /* 0x0000000326267211 */ /* 0x002fc800078e20ff */
[----:B--2---:R-:W-:-:S13]  /*0080*/  ISETP.GE.AND P0, PT, R38, UR4, PT ;  /* 0x0000000426007c0c */ /* 0x004fda000bf06270 */
[----:B------:R-:W-:Y:S05]  /*0090*/  @P0 EXIT ;  /* 0x000000000000094d */ /* 0x000fea0003800000 */
[----:B------:R0:W-:Y:S01]  /*00a0*/  STL.128 [R1], RZ ;  /* 0x000000ff01007387 */ /* 0x0001e20000100c00 */
[----:B------:R-:W1:Y:S01]  /*00b0*/  LDCU UR8, c[0x0][0x3ac] ;  /* 0x00007580ff0877ac */ /* 0x000e620008000800 */
[----:B------:R-:W-:Y:S01]  /*00c0*/  HFMA2 R37, -RZ, RZ, 0, 0 ;  /* 0x00000000ff257431 */ /* 0x000fe200000001ff */
[----:B------:R-:W-:Y:S01]  /*00d0*/  MOV R36, 0xff7fffff ;  /* 0xff7fffff00247802 */ /* 0x000fe20000000f00 */
[----:B------:R0:W-:Y:S01]  /*00e0*/  STL.128 [R1+0x10], RZ ;  /* 0x000010ff01007387 */ /* 0x0001e20000100c00 */
[----:B------:R-:W2:Y:S03]  /*00f0*/  LDCU UR16, c[0x0][0x360] ;  /* 0x00006c00ff1077ac */ /* 0x000ea60008000800 */
[----:B------:R0:W-:Y:S01]  /*0100*/  STL.128 [R1+0x20], RZ ;  /* 0x000020ff01007387 */ /* 0x0001e20000100c00 */
[----:B------:R-:W3:Y:S03]  /*0110*/  LDCU.64 UR14, c[0x0][0x358] ;  /* 0x00006b00ff0e77ac */ /* 0x000ee60008000a00 */
[----:B------:R0:W-:Y:S01]  /*0120*/  STL.128 [R1+0x30], RZ ;  /* 0x000030ff01007387 */ /* 0x0001e20000100c00 */
[----:B------:R-:W-:Y:S01]  /*0130*/  UIADD3 UR7, UPT, UPT, UR7, 0x100, URZ ;  /* 0x0000010007077890 */ /* 0x000fe2000fffe0ff */
[----:B------:R-:W-:-:S02]  /*0140*/  UMOV UR4, URZ ;  /* 0x000000ff00047c82 */ /* 0x000fc40008000000 */
[----:B------:R0:W-:Y:S01]  /*0150*/  STL.128 [R1+0x40], RZ ;  /* 0x000040ff01007387 */ /* 0x0001e20000100c00 */
[----:B-1----:R-:W-:-:S03]  /*0160*/  ULOP3.LUT UR8, UR8, 0x7ffffff0, URZ, 0xc0, !UPT ;  /* 0x7ffffff008087892 */ /* 0x002fc6000f8ec0ff */
        /* <DEDUP_REMOVED lines=10> */
[----:B--23--:R0:W-:Y:S02]  /*0210*/  STL.128 [R1+0xf0], RZ ;  /* 0x0000f0ff01007387 */ /* 0x00c1e40000100c00 */
.L_x_196:
[----:B-1----:R-:W1:Y:S01]  /*0220*/  S2R R0, SR_TID.Y ;  /* 0x0000000000007919 */ /* 0x002e620000002200 */
[----:B------:R-:W-:Y:S01]  /*0230*/  USHF.L.U32 UR9, UR4, 0x5, URZ ;  /* 0x0000000504097899 */ /* 0x000fe200080006ff */
[----:B------:R-:W-:Y:S01]  /*0240*/  BSSY.RECONVERGENT B0, `(.L_x_138) ;  /* 0x0000027000007945 */ /* 0x000fe20003800200 */
[----:B-1----:R-:W-:-:S13]  /*0250*/  ISETP.GT.U32.AND P0, PT, R0, 0x1f, PT ;  /* 0x0000001f0000780c */ /* 0x002fda0003f04070 */
[----:B--234-:R-:W-:Y:S05]  /*0260*/  @P0 BRA `(.L_x_139) ;  /* 0x0000000000900947 */ /* 0x01cfea0003800000 */
.L_x_143:
[----:B-1----:R-:W1:Y:S01]  /*0270*/  S2R R12, SR_TID.X ;  /* 0x00000000000c7919 */ /* 0x002e620000002100 */
[----:B------:R-:W1:Y:S01]  /*0280*/  LDC.64 R6, c[0x0][0x3a8] ;  /* 0x0000ea00ff067b82 */ /* 0x000e620000000a00 */
[----:B------:R-:W-:Y:S01]  /*0290*/  IADD3 R13, PT, PT, R0, UR9, RZ ;  /* 0x00000009000d7c10 */ /* 0x000fe2000fffe0ff */
[----:B------:R-:W-:Y:S01]  /*02a0*/  BSSY.RECONVERGENT B1, `(.L_x_140) ;  /* 0x000001c000017945 */ /* 0x000fe20003800200 */
[----:B-1----:R-:W-:-:S04]  /*02b0*/  ISETP.GE.AND P0, PT, R12, R7, PT ;  /* 0x000000070c00720c */ /* 0x002fc80003f06270 */
[----:B------:R-:W-:-:S13]  /*02c0*/  ISETP.GE.OR P0, PT, R13, R6, P0 ;  /* 0x000000060d00720c */ /* 0x000fda0000706670 */
[----:B------:R-:W-:Y:S05]  /*02d0*/  @P0 BRA `(.L_x_141) ;  /* 0x0000000000600947 */ /* 0x000fea0003800000 */
[----:B------:R-:W1:Y:S01]  /*02e0*/  S2R R19, SR_CgaCtaId ;  /* 0x0000000000137919 */ /* 0x000e620000008800 */
[----:B------:R-:W2:Y:S01]  /*02f0*/  LDC.64 R2, c[0x0][0x388] ;  /* 0x0000e200ff027b82 */ /* 0x000ea20000000a00 */
[----:B------:R-:W-:Y:S01]  /*0300*/  MOV R6, 0x400 ;  /* 0x0000040000067802 */ /* 0x000fe20000000f00 */
[----:B------:R-:W-:Y:S01]  /*0310*/  IMAD R13, R13, R7, R12 ;  /* 0x000000070d0d7224 */ /* 0x000fe200078e020c */
[----:B------:R-:W-:Y:S02]  /*0320*/  LEA R9, R0, R12, 0x6 ;  /* 0x0000000c00097211 */ /* 0x000fe400078e30ff */
[----:B------:R-:W-:-:S03]  /*0330*/  IADD3 R8, PT, PT, R6, 0x2000, RZ ;  /* 0x0000200006087810 */ /* 0x000fc60007ffe0ff */
[----:B------:R-:W3:Y:S01]  /*0340*/  LDC.64 R4, c[0x0][0x390] ;  /* 0x0000e400ff047b82 */ /* 0x000ee20000000a00 */
[C---:B-1----:R-:W-:Y:S02]  /*0350*/  LEA R15, R19.reuse, R6, 0x18 ;  /* 0x00000006130f7211 */ /* 0x042fe400078ec0ff */
[----:B------:R-:W-:Y:S02]  /*0360*/  LEA R19, R19, R8, 0x18 ;  /* 0x0000000813137211 */ /* 0x000fe400078ec0ff */
[----:B------:R-:W-:-:S07]  /*0370*/  SHF.L.U32 R6, R9, 0x2, RZ ;  /* 0x0000000209067819 */ /* 0x000fce00000006ff */
.L_x_142:
[----:B-12---:R-:W-:-:S04]  /*0380*/  IMAD.WIDE R8, R13, 0x4, R2 ;  /* 0x000000040d087825 */ /* 0x006fc800078e0202 */
[----:B---3--:R-:W-:Y:S02]  /*0390*/  IMAD.WIDE R10, R13, 0x4, R4 ;  /* 0x000000040d0a7825 */ /* 0x008fe400078e0204 */
[----:B------:R-:W2:Y:S04]  /*03a0*/  LDG.E R8, desc[UR14][R8.64] ;  /* 0x0000000e08087981 */ /* 0x000ea8000c1e1900 */
[----:B------:R-:W3:Y:S01]  /*03b0*/  LDG.E R10, desc[UR14][R10.64] ;  /* 0x0000000e0a0a7981 */ /* 0x000ee2000c1e1900 */
        /* <DEDUP_REMOVED lines=8> */
[----:B---3--:R1:W-:Y:S04]  /*0440*/  STS [R21], R10 ;  /* 0x0000000a15007388 */ /* 0x0083e80000000800 */
[----:B------:R-:W-:Y:S05]  /*0450*/  @!P0 BRA `(.L_x_142) ;  /* 0xfffffffc00c88947 */ /* 0x000fea000383ffff */
.L_x_141:
[----:B------:R-:W-:Y:S05]  /*0460*/  BSYNC.RECONVERGENT B1 ;  /* 0x0000000000017941 */ /* 0x000fea0003800200 */
.L_x_140:
[----:B------:R-:W2:Y:S02]  /*0470*/  LDCU UR5, c[0x0][0x364] ;  /* 0x00006c80ff0577ac */ /* 0x000ea40008000800 */
[----:B--2---:R-:W-:-:S04]  /*0480*/  IADD3 R0, PT, PT, R0, UR5, RZ ;  /* 0x0000000500007c10 */ /* 0x004fc8000fffe0ff */
[----:B------:R-:W-:-:S13]  /*0490*/  ISETP.GE.U32.AND P0, PT, R0, 0x20, PT ;  /* 0x000000200000780c */ /* 0x000fda0003f06070 */
[----:B------:R-:W-:Y:S05]  /*04a0*/  @!P0 BRA `(.L_x_143) ;  /* 0xfffffffc00708947 */ /* 0x000fea000383ffff */
.L_x_139:
[----:B------:R-:W-:Y:S05]  /*04b0*/  BSYNC.RECONVERGENT B0 ;  /* 0x0000000000007941 */ /* 0x000fea0003800200 */
.L_x_138:
[----:B------:R-:W2:Y:S02]  /*04c0*/  LDCU UR5, c[0x0][0x3ac] ;  /* 0x00007580ff0577ac */ /* 0x000ea40008000800 */
[----:B--2---:R-:W-:Y:S01]  /*04d0*/  UISETP.GE.AND UP0, UPT, UR5, 0x1, UPT ;  /* 0x000000010500788c */ /* 0x004fe2000bf06270 */
[----:B------:R-:W-:Y:S08]  /*04e0*/  BAR.SYNC.DEFER_BLOCKING 0x0 ;  /* 0x0000000000007b1d */ /* 0x000ff00000010000 */
[----:B------:R-:W-:Y:S05]  /*04f0*/  BRA.U !UP0, `(.L_x_144) ;  /* 0x0000000908847547 */ /* 0x000fea000b800000 */
[----:B------:R-:W-:-:S05]  /*0500*/  UMOV UR5, URZ ;  /* 0x000000ff00057c82 */ /* 0x000fca0008000000 */
.L_x_150:
[----:B--2---:R-:W2:Y:S01]  /*0510*/  LDCU UR10, c[0x0][0x3a8] ;  /* 0x00007500ff0a77ac */ /* 0x004ea20008000800 */
[----:B------:R-:W-:Y:S01]  /*0520*/  MOV R19, 0xff7fffff ;  /* 0xff7fffff00137802 */ /* 0x000fe20000000f00 */
[----:B------:R-:W-:Y:S01]  /*0530*/  UIADD3 UR6, UPT, UPT, UR9, UR5, URZ ;  /* 0x0000000509067290 */ /* 0x000fe2000fffe0ff */
[----:B--2---:R-:W-:-:S05]  /*0540*/  MOV R0, UR10 ;  /* 0x0000000a00007c02 */ /* 0x004fca0008000f00 */
[----:B------:R-:W-:-:S13]  /*0550*/  ISETP.LE.AND P0, PT, R0, UR6, PT ;  /* 0x0000000600007c0c */ /* 0x000fda000bf03270 */
[----:B------:R-:W-:Y:S05]  /*0560*/  @P0 BRA `(.L_x_145) ;  /* 0x0000000800280947 */ /* 0x000fea0003800000 */
[----:B------:R-:W2:Y:S01]  /*0570*/  LDCU UR11, c[0x0][0x3ac] ;  /* 0x00007580ff0b77ac */ /* 0x000ea20008000800 */
[----:B------:R-:W3:Y:S01]  /*0580*/  S2UR UR10, SR_CgaCtaId ;  /* 0x00000000000a79c3 */ /* 0x000ee20000008800 */
[----:B------:R-:W-:Y:S01]  /*0590*/  HFMA2 R19, -RZ, RZ, 0, 0 ;  /* 0x00000000ff137431 */ /* 0x000fe200000001ff */
[----:B------:R-:W-:-:S06]  /*05a0*/  UMOV UR6, 0x400 ;  /* 0x0000040000067882 */ /* 0x000fcc0000000000 */
[----:B------:R-:W4:Y:S01]  /*05b0*/  LDC R3, c[0x0][0x3ac] ;  /* 0x0000eb00ff037b82 */ /* 0x000f220000000800 */
[----:B--2---:R-:W-:Y:S02]  /*05c0*/  UISETP.GE.U32.AND UP0, UPT, UR11, 0x10, UPT ;  /* 0x000000100b00788c */ /* 0x004fe4000bf06070 */
[----:B---3--:R-:W-:-:S03]  /*05d0*/  ULEA UR10, UR10, UR6, 0x18 ;  /* 0x000000060a0a7291 */ /* 0x008fc6000f8ec0ff */
[----:B------:R-:W-:Y:S01]  /*05e0*/  UMOV UR6, URZ ;  /* 0x000000ff00067c82 */ /* 0x000fe20008000000 */
[----:B------:R-:W-:Y:S01]  /*05f0*/  ULEA UR10, UR5, UR10, 0x8 ;  /* 0x0000000a050a7291 */ /* 0x000fe2000f8e40ff */
[----:B----4-:R-:W-:Y:S02]  /*0600*/  IMAD R2, R38, R3, RZ ;  /* 0x0000000326027224 */ /* 0x010fe400078e02ff */
[----:B------:R-:W-:Y:S09]  /*0610*/  BRA.U !UP0, `(.L_x_146) ;  /* 0x0000000108b87547 */ /* 0x000ff2000b800000 */
[----:B------:R-:W-:Y:S01]  /*0620*/  MOV R19, RZ ;  /* 0x000000ff00137202 */ /* 0x000fe20000000f00 */
[----:B------:R-:W-:-:S06]  /*0630*/  UMOV UR6, URZ ;  /* 0x000000ff00067c82 */ /* 0x000fcc0008000000 */
.L_x_147:
[----:B-1----:R-:W1:Y:S01]  /*0640*/  LDC.64 R20, c[0x0][0x380] ;  /* 0x0000e000ff147b82 */ /* 0x002e620000000a00 */
[----:B------:R-:W-:-:S05]  /*0650*/  IADD3 R5, PT, PT, R2, UR6, RZ ;  /* 0x0000000602057c10 */ /* 0x000fca000fffe0ff */
[----:B-1----:R-:W-:-:S05]  /*0660*/  IMAD.WIDE.U32 R20, R5, 0x4, R20 ;  /* 0x0000000405147825 */ /* 0x002fca00078e0014 */
[----:B------:R-:W2:Y:S04]  /*0670*/  LDG.E R16, desc[UR14][R20.64] ;  /* 0x0000000e14107981 */ /* 0x000ea8000c1e1900 */
[----:B------:R-:W3:Y:S04]  /*0680*/  LDG.E R17, desc[UR14][R20.64+0x4] ;  /* 0x0000040e14117981 */ /* 0x000ee8000c1e1900 */
[----:B------:R-:W4:Y:S04]  /*0690*/  LDG.E R18, desc[UR14][R20.64+0x8] ;  /* 0x0000080e14127981 */ /* 0x000f28000c1e1900 */
[----:B------:R-:W5:Y:S04]  /*06a0*/  LDG.E R33, desc[UR14][R20.64+0xc] ;  /* 0x00000c0e14217981 */ /* 0x000f68000c1e1900 */
        /* <DEDUP_REMOVED lines=11> */
[----:B------:R-:W5:Y:S01]  /*0760*/  LDG.E R32, desc[UR14][R20.64+0x3c] ;  /* 0x00003c0e14207981 */ /* 0x000f62000c1e1900 */
[----:B------:R-:W-:-:S02]  /*0770*/  ULEA UR11, UR6, UR10, 0x2 ;  /* 0x0000000a060b7291 */ /* 0x000fc4000f8e10ff */
[----:B------:R-:W-:-:S04]  /*0780*/  UIADD3 UR6, UPT, UPT, UR6, 0x10, URZ ;  /* 0x0000001006067890 */ /* 0x000fc8000fffe0ff */
[----:B------:R-:W-:-:S03]  /*0790*/  UISETP.NE.AND UP0, UPT, UR6, UR8, UPT ;  /* 0x000000080600728c */ /* 0x000fc6000bf05270 */
[----:B------:R-:W2:Y:S04]  /*07a0*/  LDS.128 R4, [UR11] ;  /* 0x0000000bff047984 */ /* 0x000ea80008000c00 */
[----:B------:R-:W1:Y:S04]  /*07b0*/  LDS.128 R8, [UR11+0x10] ;  /* 0x0000100bff087984 */ /* 0x000e680008000c00 */
[----:B------:R-:W0:Y:S01]  /*07c0*/  LDS.128 R12, [UR11+0x20] ;  /* 0x0000200bff0c7984 */ /* 0x000e220008000c00 */
[----:B--2---:R-:W-:-:S04]  /*07d0*/  FFMA R4, R16, R4, R19 ;  /* 0x0000000410047223 */ /* 0x004fc80000000013 */
[----:B---3--:R-:W-:-:S04]  /*07e0*/  FFMA R5, R17, R5, R4 ;  /* 0x0000000511057223 */ /* 0x008fc80000000004 */
[----:B----4-:R-:W-:Y:S02]  /*07f0*/  FFMA R6, R18, R6, R5 ;  /* 0x0000000612067223 */ /* 0x010fe40000000005 */
[----:B------:R-:W2:Y:S02]  /*0800*/  LDS.128 R16, [UR11+0x30] ;  /* 0x0000300bff107984 */ /* 0x000ea40008000c00 */
[----:B-----5:R-:W-:-:S04]  /*0810*/  FFMA R7, R33, R7, R6 ;  /* 0x0000000721077223 */ /* 0x020fc80000000006 */
[----:B-1----:R-:W-:-:S04]  /*0820*/  FFMA R7, R34, R8, R7 ;  /* 0x0000000822077223 */ /* 0x002fc80000000007 */
[----:B------:R-:W-:-:S04]  /*0830*/  FFMA R30, R30, R9, R7 ;  /* 0x000000091e1e7223 */ /* 0x000fc80000000007 */
[----:B------:R-:W-:-:S04]  /*0840*/  FFMA R31, R31, R10, R30 ;  /* 0x0000000a1f1f7223 */ /* 0x000fc8000000001e */
[----:B------:R-:W-:-:S04]  /*0850*/  FFMA R28, R28, R11, R31 ;  /* 0x0000000b1c1c7223 */ /* 0x000fc8000000001f */
[----:B0-----:R-:W-:-:S04]  /*0860*/  FFMA R29, R29, R12, R28 ;  /* 0x0000000c1d1d7223 */ /* 0x001fc8000000001c */
        /* <DEDUP_REMOVED lines=9> */
.L_x_146:
[----:B------:R-:W-:-:S04]  /*0900*/  LOP3.LUT R4, R3, 0xf, RZ, 0xc0, !PT ;  /* 0x0000000f03047812 */ /* 0x000fc800078ec0ff */
[----:B------:R-:W-:-:S13]  /*0910*/  ISETP.NE.AND P0, PT, R4, RZ, PT ;  /* 0x000000ff0400720c */ /* 0x000fda0003f05270 */
[----:B------:R-:W-:Y:S05]  /*0920*/  @!P0 BRA `(.L_x_145) ;  /* 0x0000000400388947 */ /* 0x000fea0003800000 */
[----:B------:R-:W-:Y:S02]  /*0930*/  IADD3 R4, PT, PT, R4, -0x1, RZ ;  /* 0xffffffff04047810 */ /* 0x000fe40007ffe0ff */
[----:B------:R-:W-:Y:S02]  /*0940*/  LOP3.LUT R22, R3, 0x7, RZ, 0xc0, !PT ;  /* 0x0000000703167812 */ /* 0x000fe400078ec0ff */
[----:B------:R-:W-:Y:S02]  /*0950*/  ISETP.GE.U32.AND P0, PT, R4, 0x7, PT ;  /* 0x000000070400780c */ /* 0x000fe40003f06070 */
[----:B------:R-:W-:-:S11]  /*0960*/  ISETP.NE.AND P1, PT, R22, RZ, PT ;  /* 0x000000ff1600720c */ /* 0x000fd60003f25270 */
[----:B------:R-:W-:Y:S05]  /*0970*/  @!P0 BRA `(.L_x_148) ;  /* 0x0000000000708947 */ /* 0x000fea0003800000 */
[----:B------:R-:W2:Y:S01]  /*0980*/  LDC.64 R12, c[0x0][0x380] ;  /* 0x0000e000ff0c7b82 */ /* 0x000ea20000000a00 */
[----:B------:R-:W3:Y:S01]  /*0990*/  LDCU.64 UR18, c[0x0][0x380] ;  /* 0x00007000ff1277ac */ /* 0x000ee20008000a00 */
[C---:B------:R-:W-:Y:S02]  /*09a0*/  IADD3 R5, PT, PT, R2.reuse, UR6, RZ ;  /* 0x0000000602057c10 */ /* 0x040fe4000fffe0ff */
[----:B------:R-:W-:-:S04]  /*09b0*/  IADD3 R4, P0, PT, R2, UR6, RZ ;  /* 0x0000000602047c10 */ /* 0x000fc8000ff1e0ff */
[----:B------:R-:W-:Y:S02]  /*09c0*/  IADD3.X R7, PT, PT, RZ, RZ, RZ, P0, !PT ;  /* 0x000000ffff077210 */ /* 0x000fe400007fe4ff */
[----:B---3--:R-:W-:-:S04]  /*09d0*/  LEA R14, P0, R4, UR18, 0x2 ;  /* 0x00000012040e7c11 */ /* 0x008fc8000f8010ff */
[----:B------:R-:W-:Y:S01]  /*09e0*/  LEA.HI.X R15, R4, UR19, R7, 0x2, P0 ;  /* 0x00000013040f7c11 */ /* 0x000fe200080f1407 */
[----:B--2---:R-:W-:-:S04]  /*09f0*/  IMAD.WIDE.U32 R12, R5, 0x4, R12 ;  /* 0x00000004050c7825 */ /* 0x004fc800078e000c */
[----:B-1----:R-:W2:Y:S04]  /*0a00*/  LDG.E R17, desc[UR14][R14.64+0x4] ;  /* 0x0000040e0e117981 */ /* 0x002ea8000c1e1900 */
[----:B------:R-:W3:Y:S04]  /*0a10*/  LDG.E R12, desc[UR14][R12.64] ;  /* 0x0000000e0c0c7981 */ /* 0x000ee8000c1e1900 */
[----:B------:R-:W4:Y:S04]  /*0a20*/  LDG.E R16, desc[UR14][R14.64+0x8] ;  /* 0x0000080e0e107981 */ /* 0x000f28000c1e1900 */
[----:B------:R-:W5:Y:S04]  /*0a30*/  LDG.E R21, desc[UR14][R14.64+0xc] ;  /* 0x00000c0e0e157981 */ /* 0x000f68000c1e1900 */
[----:B------:R-:W5:Y:S04]  /*0a40*/  LDG.E R18, desc[UR14][R14.64+0x10] ;  /* 0x0000100e0e127981 */ /* 0x000f68000c1e1900 */
[----:B------:R-:W5:Y:S04]  /*0a50*/  LDG.E R23, desc[UR14][R14.64+0x14] ;  /* 0x0000140e0e177981 */ /* 0x000f68000c1e1900 */
[----:B------:R-:W5:Y:S04]  /*0a60*/  LDG.E R20, desc[UR14][R14.64+0x18] ;  /* 0x0000180e0e147981 */ /* 0x000f68000c1e1900 */
[----:B------:R-:W5:Y:S01]  /*0a70*/  LDG.E R25, desc[UR14][R14.64+0x1c] ;  /* 0x00001c0e0e197981 */ /* 0x000f62000c1e1900 */
[----:B------:R-:W-:-:S09]  /*0a80*/  ULEA UR11, UR6, UR10, 0x2 ;  /* 0x0000000a060b7291 */ /* 0x000fd2000f8e10ff */
[----:B------:R-:W3:Y:S04]  /*0a90*/  LDS.128 R8, [UR11] ;  /* 0x0000000bff087984 */ /* 0x000ee80008000c00 */
[----:B------:R-:W1:Y:S01]  /*0aa0*/  LDS.128 R4, [UR11+0x10] ;  /* 0x0000100bff047984 */ /* 0x000e620008000c00 */
[----:B------:R-:W-:Y:S01]  /*0ab0*/  UIADD3 UR6, UPT, UPT, UR6, 0x8, URZ ;  /* 0x0000000806067890 */ /* 0x000fe2000fffe0ff */
[----:B---3--:R-:W-:-:S04]  /*0ac0*/  FFMA R8, R12, R8, R19 ;  /* 0x000000080c087223 */ /* 0x008fc80000000013 */
[----:B--2---:R-:W-:-:S04]  /*0ad0*/  FFMA R9, R17, R9, R8 ;  /* 0x0000000911097223 */ /* 0x004fc80000000008 */
[----:B----4-:R-:W-:-:S04]  /*0ae0*/  FFMA R10, R16, R10, R9 ;  /* 0x0000000a100a7223 */ /* 0x010fc80000000009 */
[----:B-----5:R-:W-:-:S04]  /*0af0*/  FFMA R11, R21, R11, R10 ;  /* 0x0000000b150b7223 */ /* 0x020fc8000000000a */
[----:B-1----:R-:W-:-:S04]  /*0b00*/  FFMA R4, R18, R4, R11 ;  /* 0x0000000412047223 */ /* 0x002fc8000000000b */
[----:B------:R-:W-:-:S04]  /*0b10*/  FFMA R5, R23, R5, R4 ;  /* 0x0000000517057223 */ /* 0x000fc80000000004 */
[----:B------:R-:W-:-:S04]  /*0b20*/  FFMA R6, R20, R6, R5 ;  /* 0x0000000614067223 */ /* 0x000fc80000000005 */
[----:B------:R-:W-:-:S07]  /*0b30*/  FFMA R19, R25, R7, R6 ;  /* 0x0000000719137223 */ /* 0x000fce0000000006 */
.L_x_148:
[----:B------:R-:W-:Y:S05]  /*0b40*/  @!P1 BRA `(.L_x_145) ;  /* 0x0000000000b09947 */ /* 0x000fea0003800000 */
[----:B------:R-:W-:Y:S02]  /*0b50*/  IADD3 R4, PT, PT, R22, -0x1, RZ ;  /* 0xffffffff16047810 */ /* 0x000fe40007ffe0ff */
[----:B------:R-:W-:Y:S02]  /*0b60*/  LOP3.LUT R14, R3, 0x3, RZ, 0xc0, !PT ;  /* 0x00000003030e7812 */ /* 0x000fe400078ec0ff */
[----:B------:R-:W-:Y:S02]  /*0b70*/  ISETP.GE.U32.AND P0, PT, R4, 0x3, PT ;  /* 0x000000030400780c */ /* 0x000fe40003f06070 */
[----:B------:R-:W-:-:S11]  /*0b80*/  ISETP.NE.AND P1, PT, R14, RZ, PT ;  /* 0x000000ff0e00720c */ /* 0x000fd60003f25270 */
[----:B------:R-:W-:Y:S05]  /*0b90*/  @!P0 BRA `(.L_x_149) ;  /* 0x00000000004c8947 */ /* 0x000fea0003800000 */
[----:B------:R-:W2:Y:S01]  /*0ba0*/  LDC.64 R4, c[0x0][0x380] ;  /* 0x0000e000ff047b82 */ /* 0x000ea20000000a00 */
[----:B------:R-:W1:Y:S01]  /*0bb0*/  LDCU.64 UR18, c[0x0][0x380] ;  /* 0x00007000ff1277ac */ /* 0x000e620008000a00 */
[C---:B------:R-:W-:Y:S02]  /*0bc0*/  IADD3 R9, PT, PT, R2.reuse, UR6, RZ ;  /* 0x0000000602097c10 */ /* 0x040fe4000fffe0ff */
[----:B------:R-:W-:-:S04]  /*0bd0*/  IADD3 R3, P0, PT, R2, UR6, RZ ;  /* 0x0000000602037c10 */ /* 0x000fc8000ff1e0ff */
[----:B------:R-:W-:Y:S02]  /*0be0*/  IADD3.X R6, PT, PT, RZ, RZ, RZ, P0, !PT ;  /* 0x000000ffff067210 */ /* 0x000fe400007fe4ff */
[----:B-1----:R-:W-:-:S04]  /*0bf0*/  LEA R10, P0, R3, UR18, 0x2 ;  /* 0x00000012030a7c11 */ /* 0x002fc8000f8010ff */
[----:B------:R-:W-:Y:S01]  /*0c00*/  LEA.HI.X R11, R3, UR19, R6, 0x2, P0 ;  /* 0x00000013030b7c11 */ /* 0x000fe200080f1406 */
[----:B--2---:R-:W-:-:S04]  /*0c10*/  IMAD.WIDE.U32 R8, R9, 0x4, R4 ;  /* 0x0000000409087825 */ /* 0x004fc800078e0004 */
[----:B------:R-:W2:Y:S04]  /*0c20*/  LDG.E R3, desc[UR14][R10.64+0x4] ;  /* 0x0000040e0a037981 */ /* 0x000ea8000c1e1900 */
[----:B------:R-:W3:Y:S04]  /*0c30*/  LDG.E R8, desc[UR14][R8.64] ;  /* 0x0000000e08087981 */ /* 0x000ee8000c1e1900 */
[----:B------:R-:W4:Y:S04]  /*0c40*/  LDG.E R12, desc[UR14][R10.64+0x8] ;  /* 0x0000080e0a0c7981 */ /* 0x000f28000c1e1900 */
[----:B------:R-:W5:Y:S01]  /*0c50*/  LDG.E R13, desc[UR14][R10.64+0xc] ;  /* 0x00000c0e0a0d7981 */ /* 0x000f62000c1e1900 */
[----:B------:R-:W-:-:S09]  /*0c60*/  ULEA UR11, UR6, UR10, 0x2 ;  /* 0x0000000a060b7291 */ /* 0x000fd2000f8e10ff */
[----:B------:R-:W3:Y:S01]  /*0c70*/  LDS.128 R4, [UR11] ;  /* 0x0000000bff047984 */ /* 0x000ee20008000c00 */
[----:B------:R-:W-:Y:S01]  /*0c80*/  UIADD3 UR6, UPT, UPT, UR6, 0x4, URZ ;  /* 0x0000000406067890 */ /* 0x000fe2000fffe0ff */
[----:B---3--:R-:W-:-:S04]  /*0c90*/  FFMA R4, R8, R4, R19 ;  /* 0x0000000408047223 */ /* 0x008fc80000000013 */
[----:B--2---:R-:W-:-:S04]  /*0ca0*/  FFMA R3, R3, R5, R4 ;  /* 0x0000000503037223 */ /* 0x004fc80000000004 */
[----:B----4-:R-:W-:-:S04]  /*0cb0*/  FFMA R6, R12, R6, R3 ;  /* 0x000000060c067223 */ /* 0x010fc80000000003 */
[----:B-----5:R-:W-:-:S07]  /*0cc0*/  FFMA R19, R13, R7, R6 ;  /* 0x000000070d137223 */ /* 0x020fce0000000006 */
.L_x_149:
[----:B------:R-:W-:Y:S05]  /*0cd0*/  @!P1 BRA `(.L_x_145) ;  /* 0x00000000004c9947 */ /* 0x000fea0003800000 */
[----:B-1----:R-:W1:Y:S01]  /*0ce0*/  LDC.64 R8, c[0x0][0x380] ;  /* 0x0000e000ff087b82 */ /* 0x002e620000000a00 */
[----:B------:R-:W-:-:S05]  /*0cf0*/  IADD3 R3, PT, PT, R2, UR6, RZ ;  /* 0x0000000602037c10 */ /* 0x000fca000fffe0ff */
[----:B-1----:R-:W-:-:S06]  /*0d00*/  IMAD.WIDE.U32 R8, R3, 0x4, R8 ;  /* 0x0000000403087825 */ /* 0x002fcc00078e0008 */
[----:B------:R-:W2:Y:S01]  /*0d10*/  LDG.E R8, desc[UR14][R8.64] ;  /* 0x0000000e08087981 */ /* 0x000ea2000c1e1900 */
[----:B------:R-:W-:Y:S01]  /*0d20*/  ULEA UR10, UR6, UR10, 0x2 ;  /* 0x0000000a060a7291 */ /* 0x000fe2000f8e10ff */
[----:B------:R-:W-:-:S08]  /*0d30*/  ISETP.NE.AND P0, PT, R14, 0x1, PT ;  /* 0x000000010e00780c */ /* 0x000fd00003f05270 */
[----:B------:R-:W2:Y:S02]  /*0d40*/  LDS.128 R4, [UR10] ;  /* 0x0000000aff047984 */ /* 0x000ea40008000c00 */
[----:B--2---:R-:W-:-:S03]  /*0d50*/  FFMA R19, R8, R4, R19 ;  /* 0x0000000408137223 */ /* 0x004fc60000000013 */
[----:B------:R-:W-:Y:S05]  /*0d60*/  @!P0 BRA `(.L_x_145) ;  /* 0x0000000000288947 */ /* 0x000fea0003800000 */
[----:B------:R-:W1:Y:S01]  /*0d70*/  LDCU.64 UR10, c[0x0][0x380] ;  /* 0x00007000ff0a77ac */ /* 0x000e620008000a00 */
[----:B------:R-:W-:-:S04]  /*0d80*/  IADD3 R3, P0, PT, R2, UR6, RZ ;  /* 0x0000000602037c10 */ /* 0x000fc8000ff1e0ff */
[----:B------:R-:W-:Y:S02]  /*0d90*/  IADD3.X R4, PT, PT, RZ, RZ, RZ, P0, !PT ;  /* 0x000000ffff047210 */ /* 0x000fe400007fe4ff */
[----:B------:R-:W-:Y:S02]  /*0da0*/  ISETP.NE.AND P0, PT, R14, 0x2, PT ;  /* 0x000000020e00780c */ /* 0x000fe40003f05270 */
[----:B-1----:R-:W-:-:S04]  /*0db0*/  LEA R2, P1, R3, UR10, 0x2 ;  /* 0x0000000a03027c11 */ /* 0x002fc8000f8210ff */
[----:B------:R-:W-:-:S05]  /*0dc0*/  LEA.HI.X R3, R3, UR11, R4, 0x2, P1 ;  /* 0x0000000b03037c11 */ /* 0x000fca00088f1404 */
[----:B------:R-:W2:Y:S04]  /*0dd0*/  LDG.E R4, desc[UR14][R2.64+0x4] ;  /* 0x0000040e02047981 */ /* 0x000ea8000c1e1900 */
[----:B------:R-:W3:Y:S01]  /*0de0*/  @P0 LDG.E R8, desc[UR14][R2.64+0x8] ;  /* 0x0000080e02080981 */ /* 0x000ee2000c1e1900 */
[----:B--2---:R-:W-:-:S04]  /*0df0*/  FFMA R19, R4, R5, R19 ;  /* 0x0000000504137223 */ /* 0x004fc80000000013 */
[----:B---3--:R-:W-:-:S07]  /*0e00*/  @P0 FFMA R19, R8, R6, R19 ;  /* 0x0000000608130223 */ /* 0x008fce0000000013 */
.L_x_145:
[----:B------:R-:W2:Y:S01]  /*0e10*/  LDCU UR10, c[0x0][0x3b0] ;  /* 0x00007600ff0a77ac */ /* 0x000ea20008000800 */
[----:B------:R-:W-:Y:S02]  /*0e20*/  ULEA UR6, UR5, UR7, 0x2 ;  /* 0x0000000705067291 */ /* 0x000fe4000f8e10ff */
[----:B------:R-:W-:-:S04]  /*0e30*/  UIADD3 UR5, UPT, UPT, UR5, 0x1, URZ ;  /* 0x0000000105057890 */ /* 0x000fc8000fffe0ff */
[----:B------:R-:W-:Y:S01]  /*0e40*/  UISETP.NE.AND UP0, UPT, UR5, 0x20, UPT ;  /* 0x000000200500788c */ /* 0x000fe2000bf05270 */
[----:B--2---:R-:W-:-:S05]  /*0e50*/  FMUL R19, R19, UR10 ;  /* 0x0000000a13137c20 */ /* 0x004fca0008400000 */
[----:B------:R2:W-:Y:S03]  /*0e60*/  STL [UR6], R19 ;  /* 0x00000013ff007987 */ /* 0x0005e60008100806 */
[----:B------:R-:W-:Y:S05]  /*0e70*/  BRA.U UP0, `(.L_x_150) ;  /* 0xfffffff500a47547 */ /* 0x000fea000b83ffff */
[----:B------:R3:W5:Y:S04]  /*0e80*/  LDL.128 R32, [R1+0x100] ;  /* 0x0001000001207983 */ /* 0x0007680000100c00 */
[----:B------:R3:W5:Y:S04]  /*0e90*/  LDL.128 R28, [R1+0x110] ;  /* 0x00011000011c7983 */ /* 0x0007680000100c00 */
[----:B------:R3:W5:Y:S04]  /*0ea0*/  LDL.128 R24, [R1+0x120] ;  /* 0x0001200001187983 */ /* 0x0007680000100c00 */
[----:B-1----:R3:W5:Y:S04]  /*0eb0*/  LDL.128 R20, [R1+0x130] ;  /* 0x0001300001147983 */ /* 0x0027680000100c00 */
[----:B--2---:R3:W5:Y:S04]  /*0ec0*/  LDL.128 R16, [R1+0x140] ;  /* 0x0001400001107983 */ /* 0x0047680000100c00 */
[----:B------:R3:W5:Y:S04]  /*0ed0*/  LDL.128 R12, [R1+0x150] ;  /* 0x00015000010c7983 */ /* 0x0007680000100c00 */
[----:B------:R3:W5:Y:S04]  /*0ee0*/  LDL.128 R8, [R1+0x160] ;  /* 0x0001600001087983 */ /* 0x0007680000100c00 */
[----:B------:R3:W5:Y:S01]  /*0ef0*/  LDL.128 R4, [R1+0x170] ;  /* 0x0001700001047983 */ /* 0x0007620000100c00 */
[----:B------:R-:W-:Y:S05]  /*0f00*/  BRA `(.L_x_151) ;  /* 0x0000000800247947 */ /* 0x000fea0003800000 */
.L_x_144:
[----:B------:R-:W2:Y:S01]  /*0f10*/  LDC R0, c[0x0][0x3a8] ;  /* 0x0000ea00ff007b82 */ /* 0x000ea20000000800 */
        /* <DEDUP_REMOVED lines=12> */
[C---:B--2---:R-:W-:Y:S01]  /*0fe0*/  ISETP.LE.AND P4, PT, R0.reuse, UR9, PT ;  /* 0x0000000900007c0c */ /* 0x044fe2000bf83270 */
        /* <DEDUP_REMOVED lines=24> */
[----:B------:R-:W2:Y:S01]  /*1170*/  LDCU UR43, c[0x0][0x3b0] ;  /* 0x00007600ff2b77ac */ /* 0x000ea20008000800 */
[----:B------:R-:W-:-:S02]  /*1180*/  ISETP.LE.AND P2, PT, R0, UR20, PT ;  /* 0x0000001400007c0c */ /* 0x000fc4000bf43270 */
[----:B------:R-:W-:Y:S01]  /*1190*/  ISETP.LE.AND P1, PT, R0, UR21, PT ;  /* 0x0000001500007c0c */ /* 0x000fe2000bf23270 */
        /* <DEDUP_REMOVED lines=14> */
[----:B--2---:R-:W-:Y:S01]  /*1280*/  FMUL R32, R32, UR43 ;  /* 0x0000002b20207c20 */ /* 0x004fe20008400000 */
        /* <DEDUP_REMOVED lines=18> */
[----:B-1----:R-:W-:Y:S01]  /*13b0*/  FSEL R21, RZ, -3.40282346638528859812e+38, !P5 ;  /* 0xff7fffffff157808 */ /* 0x002fe20006800000 */
        /* <DEDUP_REMOVED lines=15> */
[C---:B------:R-:W-:Y:S01]  /*14b0*/  ISETP.LE.AND P4, PT, R0.reuse, UR32, PT ;  /* 0x0000002000007c0c */ /* 0x040fe2000bf83270 */
[----:B------:R1:W-:Y:S01]  /*14c0*/  STL.128 [R1+0x100], R32 ;  /* 0x0001002001007387 */ /* 0x0003e20000100c00 */
[----:B------:R-:W-:-:S02]  /*14d0*/  ISETP.LE.AND P3, PT, R0, UR33, PT ;  /* 0x0000002100007c0c */ /* 0x000fc4000bf63270 */
[C---:B------:R-:W-:Y:S01]  /*14e0*/  ISETP.LE.AND P2, PT, R0.reuse, UR34, PT ;  /* 0x0000002200007c0c */ /* 0x040fe2000bf43270 */
[----:B------:R1:W-:Y:S01]  /*14f0*/  STL.128 [R1+0x110], R28 ;  /* 0x0001101c01007387 */ /* 0x0003e20000100c00 */
[----:B------:R-:W-:Y:S02]  /*1500*/  ISETP.LE.AND P1, PT, R0, UR35, PT ;  /* 0x0000002300007c0c */ /* 0x000fe4000bf23270 */
[----:B------:R-:W-:Y:S01]  /*1510*/  FSEL R18, RZ, -3.40282346638528859812e+38, !P0 ;  /* 0xff7fffffff127808 */ /* 0x000fe20004000000 */
[----:B------:R1:W-:Y:S01]  /*1520*/  STL.128 [R1+0x120], R24 ;  /* 0x0001201801007387 */ /* 0x0003e20000100c00 */
[----:B------:R-:W-:Y:S02]  /*1530*/  FSEL R19, RZ, -3.40282346638528859812e+38, !P6 ;  /* 0xff7fffffff137808 */ /* 0x000fe40007000000 */
        /* <DEDUP_REMOVED lines=15> */
[----:B------:R1:W-:Y:S01]  /*1630*/  STL.128 [R1+0x130], R20 ;  /* 0x0001301401007387 */ /* 0x0003e20000100c00 */
[----:B------:R-:W-:-:S02]  /*1640*/  ISETP.LE.AND P4, PT, R0, UR39, PT ;  /* 0x0000002700007c0c */ /* 0x000fc4000bf83270 */
[C---:B------:R-:W-:Y:S01]  /*1650*/  ISETP.LE.AND P3, PT, R0.reuse, UR40, PT ;  /* 0x0000002800007c0c */ /* 0x040fe2000bf63270 */
[----:B------:R1:W-:Y:S01]  /*1660*/  STL.128 [R1+0x140], R16 ;  /* 0x0001401001007387 */ /* 0x0003e20000100c00 */
[C---:B------:R-:W-:Y:S02]  /*1670*/  ISETP.LE.AND P2, PT, R0.reuse, UR41, PT ;  /* 0x0000002900007c0c */ /* 0x040fe4000bf43270 */
[----:B------:R-:W-:Y:S01]  /*1680*/  ISETP.LE.AND P1, PT, R0, UR42, PT ;  /* 0x0000002a00007c0c */ /* 0x000fe2000bf23270 */
[----:B------:R1:W-:Y:S01]  /*1690*/  STL.128 [R1+0x150], R12 ;  /* 0x0001500c01007387 */ /* 0x0003e20000100c00 */
[----:B------:R-:W-:Y:S02]  /*16a0*/  FSEL R9, RZ, -3.40282346638528859812e+38, !P0 ;  /* 0xff7fffffff097808 */ /* 0x000fe40004000000 */
        /* <DEDUP_REMOVED lines=13> */
[----:B------:R-:W-:-:S05]  /*1780*/  FMUL R7, R7, UR43 ;  /* 0x0000002b07077c20 */ /* 0x000fca0008400000 */
[----:B------:R1:W-:Y:S02]  /*1790*/  STL.128 [R1+0x170], R4 ;  /* 0x0001700401007387 */ /* 0x0003e40000100c00 */
.L_x_151:
[----:B-----5:R-:W-:Y:S01]  /*17a0*/  FMNMX3 R2, R32, -3.40282346638528859812e+38, R33, !PT ;  /* 0xff7fffff20027876 */ /* 0x020fe20007800021 */
[----:B------:R-:W-:Y:S01]  /*17b0*/  HFMA2 R39, -RZ, RZ, 0.96630859375, -0.0022525787353515625 ;  /* 0x3bbb989dff277431 */ /* 0x000fe200000001ff */
[----:B------:R-:W-:Y:S01]  /*17c0*/  MOV R40, 0x437c0000 ;  /* 0x437c000000287802 */ /* 0x000fe20000000f00 */
[----:B------:R-:W2:Y:S01]  /*17d0*/  LDCU UR5, c[0x0][0x3ac] ;  /* 0x00007580ff0577ac */ /* 0x000ea20008000800 */
[----:B------:R-:W-:-:S04]  /*17e0*/  FMNMX3 R2, R2, R34, R35, !PT ;  /* 0x0000002202027276 */ /* 0x000fc80007800023 */
[----:B------:R-:W-:-:S04]  /*17f0*/  FMNMX3 R2, R2, R28, R29, !PT ;  /* 0x0000001c02027276 */ /* 0x000fc8000780001d */
[----:B------:R-:W-:-:S04]  /*1800*/  FMNMX3 R2, R2, R30, R31, !PT ;  /* 0x0000001e02027276 */ /* 0x000fc8000780001f */
[----:B------:R-:W-:-:S04]  /*1810*/  FMNMX3 R2, R2, R24, R25, !PT ;  /* 0x0000001802027276 */ /* 0x000fc80007800019 */
[----:B------:R-:W-:Y:S01]  /*1820*/  FMNMX3 R2, R2, R26, R27, !PT ;  /* 0x0000001a02027276 */ /* 0x000fe2000780001b */
[----:B--2---:R-:W-:-:S03]  /*1830*/  UISETP.GE.AND UP0, UPT, UR5, 0x1, UPT ;  /* 0x000000010500788c */ /* 0x004fc6000bf06270 */
        /* <DEDUP_REMOVED lines=11> */
[----:B------:R-:W-:Y:S01]  /*18f0*/  FADD R2, -R3, R36 ;  /* 0x0000002403027221 */ /* 0x000fe20000000100 */
[----:B------:R-:W-:-:S03]  /*1900*/  MOV R36, R3 ;  /* 0x0000000300247202 */ /* 0x000fc60000000f00 */
[----:B------:R-:W-:-:S04]  /*1910*/  FFMA.SAT R41, R2, R39, 0.5 ;  /* 0x3f00000002297423 */ /* 0x000fc80000002027 */
[----:B------:R-:W-:-:S04]  /*1920*/  FFMA.RM R41, R41, R40, 12582913 ;  /* 0x4b40000129297423 */ /* 0x000fc80000004028 */
[----:B------:R-:W-:-:S04]  /*1930*/  FADD R43, R41, -12583039 ;  /* 0xcb40007f292b7421 */ /* 0x000fc80000000000 */
[----:B------:R-:W-:-:S04]  /*1940*/  FFMA R43, R2, 1.4426950216293334961, -R43 ;  /* 0x3fb8aa3b022b7823 */ /* 0x000fc8000000082b */
[----:B------:R-:W-:Y:S01]  /*1950*/  FFMA R43, R2, 1.925963033500011079e-08, R43 ;  /* 0x32a57060022b7823 */ /* 0x000fe2000000002b */
[----:B------:R-:W-:-:S05]  /*1960*/  SHF.L.U32 R2, R41, 0x17, RZ ;  /* 0x0000001729027819 */ /* 0x000fca00000006ff */
[----:B------:R-:W2:Y:S02]  /*1970*/  MUFU.EX2 R43, R43 ;  /* 0x0000002b002b7308 */ /* 0x000ea40000000800 */
[----:B--2---:R-:W-:Y:S01]  /*1980*/  FMUL R2, R2, R43 ;  /* 0x0000002b02027220 */ /* 0x004fe20000400000 */
[----:B------:R-:W-:Y:S06]  /*1990*/  BRA.U !UP0, `(.L_x_152) ;  /* 0x0000000d08cc7547 */ /* 0x000fec000b800000 */
[----:B------:R-:W-:-:S03]  /*19a0*/  UISETP.GE.U32.AND UP0, UPT, UR5, 0x10, UPT ;  /* 0x000000100500788c */ /* 0x000fc6000bf06070 */
[----:B------:R-:W-:-:S06]  /*19b0*/  UMOV UR5, URZ ;  /* 0x000000ff00057c82 */ /* 0x000fcc0008000000 */
[----:B------:R-:W-:Y:S05]  /*19c0*/  BRA.U !UP0, `(.L_x_153) ;  /* 0x0000000108787547 */ /* 0x000fea000b800000 */
[----:B------:R-:W-:-:S05]  /*19d0*/  UMOV UR5, URZ ;  /* 0x000000ff00057c82 */ /* 0x000fca0008000000 */
.L_x_154:
[----:B------:R-:W-:-:S09]  /*19e0*/  ULEA UR6, UR5, UR13, 0x2 ;  /* 0x0000000d05067291 */ /* 0x000fd2000f8e10ff */
[----:B-12---:R-:W2:Y:S04]  /*19f0*/  LDL.128 R8, [UR6] ;  /* 0x00000006ff087983 */ /* 0x006ea80008100c00 */
[----:B------:R-:W4:Y:S04]  /*1a00*/  LDL.128 R12, [UR6+0x10] ;  /* 0x00001006ff0c7983 */ /* 0x000f280008100c00 */
[----:B------:R-:W5:Y:S04]  /*1a10*/  LDL.128 R16, [UR6+0x20] ;  /* 0x00002006ff107983 */ /* 0x000f680008100c00 */
[----:B------:R-:W3:Y:S01]  /*1a20*/  LDL.128 R4, [UR6+0x30] ;  /* 0x00003006ff047983 */ /* 0x000ee20008100c00 */
[----:B------:R-:W-:-:S04]  /*1a30*/  UIADD3 UR5, UPT, UPT, UR5, 0x10, URZ ;  /* 0x0000001005057890 */ /* 0x000fc8000fffe0ff */
[----:B------:R-:W-:Y:S01]  /*1a40*/  UISETP.NE.AND UP0, UPT, UR5, UR8, UPT ;  /* 0x000000080500728c */ /* 0x000fe2000bf05270 */
[C---:B--2---:R-:W-:Y:S01]  /*1a50*/  FMUL R8, R2.reuse, R8 ;  /* 0x0000000802087220 */ /* 0x044fe20000400000 */
        /* <DEDUP_REMOVED lines=11> */
[C---:B---3--:R-:W-:Y:S01]  /*1b10*/  FMUL R4, R2.reuse, R4 ;  /* 0x0000000402047220 */ /* 0x048fe20000400000 */
        /* <DEDUP_REMOVED lines=9> */
.L_x_153:
[----:B------:R-:W4:Y:S02]  /*1bb0*/  LDCU UR6, c[0x0][0x3ac] ;  /* 0x00007580ff0677ac */ /* 0x000f240008000800 */
[----:B----4-:R-:W-:Y:S02]  /*1bc0*/  ULOP3.LUT UR21, UR6, 0xf, URZ, 0xc0, !UPT ;  /* 0x0000000f06157892 */ /* 0x010fe4000f8ec0ff */
        /* <DEDUP_REMOVED lines=10> */
[----:B-12---:R-:W2:Y:S04]  /*1c70*/  LDL R5, [UR6+0x4] ;  /* 0x00000406ff057983 */ /* 0x006ea80008100800 */
[----:B------:R-:W4:Y:S04]  /*1c80*/  LDL R9, [UR6+0x8] ;  /* 0x00000806ff097983 */ /* 0x000f280008100800 */
[----:B------:R-:W5:Y:S04]  /*1c90*/  LDL R3, [UR6] ;  /* 0x00000006ff037983 */ /* 0x000f680008100800 */
[----:B------:R-:W3:Y:S04]  /*1ca0*/  LDL R11, [UR6+0xc] ;  /* 0x00000c06ff0b7983 */ /* 0x000ee80008100800 */
[----:B------:R-:W3:Y:S04]  /*1cb0*/  LDL R7, [UR6+0x10] ;  /* 0x00001006ff077983 */ /* 0x000ee80008100800 */
[----:B------:R-:W3:Y:S04]  /*1cc0*/  LDL R13, [UR6+0x14] ;  /* 0x00001406ff0d7983 */ /* 0x000ee80008100800 */
[----:B------:R-:W3:Y:S04]  /*1cd0*/  LDL R15, [UR6+0x18] ;  /* 0x00001806ff0f7983 */ /* 0x000ee80008100800 */
[----:B------:R-:W3:Y:S01]  /*1ce0*/  LDL R17, [UR6+0x1c] ;  /* 0x00001c06ff117983 */ /* 0x000ee20008100800 */
[----:B------:R-:W-:Y:S01]  /*1cf0*/  UIADD3 UR5, UPT, UPT, UR5, 0x8, URZ ;  /* 0x0000000805057890 */ /* 0x000fe2000fffe0ff */
[C---:B--2---:R-:W-:Y:S01]  /*1d00*/  FMUL R0, R2.reuse, R5 ;  /* 0x0000000502007220 */ /* 0x044fe20000400000 */
[C---:B----4-:R-:W-:Y:S01]  /*1d10*/  FMUL R4, R2.reuse, R9 ;  /* 0x0000000902047220 */ /* 0x050fe20000400000 */
[C---:B-----5:R-:W-:Y:S01]  /*1d20*/  FMUL R3, R2.reuse, R3 ;  /* 0x0000000302037220 */ /* 0x060fe20000400000 */
[C---:B---3--:R-:W-:Y:S01]  /*1d30*/  FMUL R5, R2.reuse, R11 ;  /* 0x0000000b02057220 */ /* 0x048fe20000400000 */
        /* <DEDUP_REMOVED lines=12> */
.L_x_156:
[----:B------:R-:W-:Y:S05]  /*1e00*/  BRA.U !UP1, `(.L_x_155) ;  /* 0x0000000109807547 */ /* 0x000fea000b800000 */
[----:B------:R-:W-:Y:S02]  /*1e10*/  UISETP.GE.U32.AND UP0, UPT, UR18, 0x3, UPT ;  /* 0x000000031200788c */ /* 0x000fe4000bf06070 */
[----:B------:R-:W-:-:S07]  /*1e20*/  UISETP.NE.AND UP1, UPT, UR12, URZ, UPT ;  /* 0x000000ff0c00728c */ /* 0x000fce000bf25270 */
[----:B------:R-:W-:Y:S05]  /*1e30*/  BRA.U !UP0, `(.L_x_157) ;  /* 0x0000000108387547 */ /* 0x000fea000b800000 */
[----:B------:R-:W-:-:S09]  /*1e40*/  ULEA UR6, UR5, UR13, 0x2 ;  /* 0x0000000d05067291 */ /* 0x000fd2000f8e10ff */
[----:B-12-4-:R-:W2:Y:S04]  /*1e50*/  LDL R5, [UR6+0x4] ;  /* 0x00000406ff057983 */ /* 0x016ea80008100800 */
[----:B------:R-:W4:Y:S04]  /*1e60*/  LDL R3, [UR6] ;  /* 0x00000006ff037983 */ /* 0x000f280008100800 */
[----:B------:R-:W5:Y:S04]  /*1e70*/  LDL R7, [UR6+0x8] ;  /* 0x00000806ff077983 */ /* 0x000f680008100800 */
[----:B------:R-:W3:Y:S01]  /*1e80*/  LDL R9, [UR6+0xc] ;  /* 0x00000c06ff097983 */ /* 0x000ee20008100800 */
[----:B------:R-:W-:Y:S01]  /*1e90*/  UIADD3 UR5, UPT, UPT, UR5, 0x4, URZ ;  /* 0x0000000405057890 */ /* 0x000fe2000fffe0ff */
[C---:B--2---:R-:W-:Y:S01]  /*1ea0*/  FMUL R0, R2.reuse, R5 ;  /* 0x0000000502007220 */ /* 0x044fe20000400000 */
[C---:B----4-:R-:W-:Y:S01]  /*1eb0*/  FMUL R3, R2.reuse, R3 ;  /* 0x0000000302037220 */ /* 0x050fe20000400000 */
[C---:B-----5:R-:W-:Y:S01]  /*1ec0*/  FMUL R4, R2.reuse, R7 ;  /* 0x0000000702047220 */ /* 0x060fe20000400000 */
[----:B---3--:R-:W-:-:S03]  /*1ed0*/  FMUL R5, R2, R9 ;  /* 0x0000000902057220 */ /* 0x008fc60000400000 */
[----:B------:R1:W-:Y:S04]  /*1ee0*/  STL [UR6], R3 ;  /* 0x00000003ff007987 */ /* 0x0003e80008100806 */
[----:B------:R1:W-:Y:S04]  /*1ef0*/  STL [UR6+0x4], R0 ;  /* 0x00000400ff007987 */ /* 0x0003e80008100806 */
[----:B------:R1:W-:Y:S04]  /*1f00*/  STL [UR6+0x8], R4 ;  /* 0x00000804ff007987 */ /* 0x0003e80008100806 */
[----:B------:R1:W-:Y:S02]  /*1f10*/  STL [UR6+0xc], R5 ;  /* 0x00000c05ff007987 */ /* 0x0003e40008100806 */
.L_x_157:
[----:B------:R-:W-:Y:S05]  /*1f20*/  BRA.U !UP1, `(.L_x_155) ;  /* 0x0000000109387547 */ /* 0x000fea000b800000 */
[----:B------:R-:W-:-:S09]  /*1f30*/  ULEA UR5, UR5, UR13, 0x2 ;  /* 0x0000000d05057291 */ /* 0x000fd2000f8e10ff */
[----:B-1--4-:R-:W4:Y:S01]  /*1f40*/  LDL R3, [UR5] ;  /* 0x00000005ff037983 */ /* 0x012f220008100800 */
[----:B------:R-:W-:Y:S01]  /*1f50*/  UISETP.NE.AND UP0, UPT, UR12, 0x1, UPT ;  /* 0x000000010c00788c */ /* 0x000fe2000bf05270 */
[----:B----4-:R-:W-:-:S05]  /*1f60*/  FMUL R3, R2, R3 ;  /* 0x0000000302037220 */ /* 0x010fca0000400000 */
[----:B------:R1:W-:Y:S03]  /*1f70*/  STL [UR5], R3 ;  /* 0x00000003ff007987 */ /* 0x0003e60008100805 */
[----:B------:R-:W-:Y:S05]  /*1f80*/  BRA.U !UP0, `(.L_x_155) ;  /* 0x0000000108207547 */ /* 0x000fea000b800000 */
[----:B-1----:R-:W4:Y:S01]  /*1f90*/  LDL R3, [UR5+0x4] ;  /* 0x00000405ff037983 */ /* 0x002f220008100800 */
[----:B------:R-:W-:Y:S01]  /*1fa0*/  UISETP.NE.AND UP0, UPT, UR12, 0x2, UPT ;  /* 0x000000020c00788c */ /* 0x000fe2000bf05270 */
[----:B----4-:R-:W-:-:S05]  /*1fb0*/  FMUL R0, R2, R3 ;  /* 0x0000000302007220 */ /* 0x010fca0000400000 */
[----:B------:R1:W-:Y:S03]  /*1fc0*/  STL [UR5+0x4], R0 ;  /* 0x00000400ff007987 */ /* 0x0003e60008100805 */
[----:B------:R-:W-:Y:S05]  /*1fd0*/  BRA.U !UP0, `(.L_x_155) ;  /* 0x00000001080c7547 */ /* 0x000fea000b800000 */
[----:B------:R-:W1:Y:S02]  /*1fe0*/  LDL R3, [UR5+0x8] ;  /* 0x00000805ff037983 */ /* 0x000e640008100800 */
[----:B-1----:R-:W-:-:S05]  /*1ff0*/  FMUL R0, R2, R3 ;  /* 0x0000000302007220 */ /* 0x002fca0000400000 */
[----:B------:R1:W-:Y:S02]  /*2000*/  STL [UR5+0x8], R0 ;  /* 0x00000800ff007987 */ /* 0x0003e40008100805 */
.L_x_155:
[----:B-1--4-:R-:W-:Y:S01]  /*2010*/  HFMA2 R3, -RZ, RZ, 0, 0 ;  /* 0x00000000ff037431 */ /* 0x012fe200000001ff */
[----:B------:R-:W-:-:S06]  /*2020*/  UMOV UR5, URZ ;  /* 0x000000ff00057c82 */ /* 0x000fcc0008000000 */
.L_x_164:
[----:B-1----:R-:W1:Y:S01]  /*2030*/  LDC R0, c[0x0][0x3a8] ;  /* 0x0000ea00ff007b82 */ /* 0x002e620000000800 */
[----:B------:R-:W-:-:S06]  /*2040*/  UIADD3 UR6, UPT, UPT, UR9, UR5, URZ ;  /* 0x0000000509067290 */ /* 0x000fcc000fffe0ff */
[----:B-1----:R-:W-:-:S13]  /*2050*/  ISETP.LE.AND P0, PT, R0, UR6, PT ;  /* 0x0000000600007c0c */ /* 0x002fda000bf03270 */
[----:B----4-:R-:W-:Y:S05]  /*2060*/  @P0 BRA `(.L_x_158) ;  /* 0x0000000800080947 */ /* 0x010fea0003800000 */
[----:B------:R-:W-:-:S09]  /*2070*/  ULEA UR6, UR5, UR7, 0x2 ;  /* 0x0000000705067291 */ /* 0x000fd2000f8e10ff */
[----:B--2---:R-:W2:Y:S01]  /*2080*/  LDL R5, [UR6] ;  /* 0x00000006ff057983 */ /* 0x004ea20008100800 */
[----:B------:R-:W-:Y:S01]  /*2090*/  HFMA2 R4, -RZ, RZ, 0.96630859375, -0.0022525787353515625 ;  /* 0x3bbb989dff047431 */ /* 0x000fe200000001ff */
[----:B------:R-:W-:Y:S01]  /*20a0*/  MOV R7, 0x437c0000 ;  /* 0x437c000000077802 */ /* 0x000fe20000000f00 */
[----:B------:R-:W1:Y:S01]  /*20b0*/  LDCU UR6, c[0x0][0x3ac] ;  /* 0x00007580ff0677ac */ /* 0x000e620008000800 */
[----:B------:R-:W4:Y:S01]  /*20c0*/  S2UR UR11, SR_CgaCtaId ;  /* 0x00000000000b79c3 */ /* 0x000f220000008800 */
[----:B------:R-:W-:Y:S02]  /*20d0*/  UMOV UR10, 0x400 ;  /* 0x00000400000a7882 */ /* 0x000fe40000000000 */
[----:B------:R-:W-:Y:S02]  /*20e0*/  UIADD3 UR10, UPT, UPT, UR10, 0x2000, URZ ;  /* 0x000020000a0a7890 */ /* 0x000fe4000fffe0ff */
[----:B-1----:R-:W-:-:S04]  /*20f0*/  UIADD3 UR6, UPT, UPT, UR6, -0x1, URZ ;  /* 0xffffffff06067890 */ /* 0x002fc8000fffe0ff */
[----:B------:R-:W-:Y:S02]  /*2100*/  UISETP.GE.U32.AND UP0, UPT, UR6, 0xf, UPT ;  /* 0x0000000f0600788c */ /* 0x000fe4000bf06070 */
[----:B----4-:R-:W-:Y:S01]  /*2110*/  ULEA UR10, UR11, UR10, 0x18 ;  /* 0x0000000a0b0a7291 */ /* 0x010fe2000f8ec0ff */
[----:B------:R-:W-:-:S03]  /*2120*/  UMOV UR6, URZ ;  /* 0x000000ff00067c82 */ /* 0x000fc60008000000 */
[----:B------:R-:W-:Y:S01]  /*2130*/  ULEA UR10, UR5, UR10, 0x8 ;  /* 0x0000000a050a7291 */ /* 0x000fe2000f8e40ff */
[----:B--2---:R-:W-:-:S04]  /*2140*/  FADD R5, -R36, R5 ;  /* 0x0000000524057221 */ /* 0x004fc80000000100 */
[----:B------:R-:W-:-:S04]  /*2150*/  FFMA.SAT R4, R5, R4, 0.5 ;  /* 0x3f00000005047423 */ /* 0x000fc80000002004 */
[----:B------:R-:W-:-:S04]  /*2160*/  FFMA.RM R4, R4, R7, 12582913 ;  /* 0x4b40000104047423 */ /* 0x000fc80000004007 */
[C---:B------:R-:W-:Y:S01]  /*2170*/  FADD R6, R4.reuse, -12583039 ;  /* 0xcb40007f04067421 */ /* 0x040fe20000000000 */
[----:B------:R-:W-:-:S03]  /*2180*/  SHF.L.U32 R39, R4, 0x17, RZ ;  /* 0x0000001704277819 */ /* 0x000fc600000006ff */
[----:B------:R-:W-:-:S04]  /*2190*/  FFMA R6, R5, 1.4426950216293334961, -R6 ;  /* 0x3fb8aa3b05067823 */ /* 0x000fc80000000806 */
[----:B------:R-:W-:-:S06]  /*21a0*/  FFMA R6, R5, 1.925963033500011079e-08, R6 ;  /* 0x32a5706005067823 */ /* 0x000fcc0000000006 */
[----:B------:R-:W1:Y:S02]  /*21b0*/  MUFU.EX2 R6, R6 ;  /* 0x0000000600067308 */ /* 0x000e640000000800 */
[----:B-1----:R-:W-:-:S04]  /*21c0*/  FMUL R39, R39, R6 ;  /* 0x0000000627277220 */ /* 0x002fc80000400000 */
[----:B------:R-:W-:Y:S01]  /*21d0*/  FADD R3, R3, R39 ;  /* 0x0000002703037221 */ /* 0x000fe20000000000 */
[----:B------:R-:W-:Y:S06]  /*21e0*/  BRA.U !UP0, `(.L_x_159) ;  /* 0x00000001088c7547 */ /* 0x000fec000b800000 */
[----:B------:R-:W-:-:S05]  /*21f0*/  UMOV UR6, URZ ;  /* 0x000000ff00067c82 */ /* 0x000fca0008000000 */
.L_x_160:
[----:B------:R-:W-:-:S09]  /*2200*/  ULEA UR17, UR6, UR13, 0x2 ;  /* 0x0000000d06117291 */ /* 0x000fd2000f8e10ff */
[----:B-1----:R-:W2:Y:S04]  /*2210*/  LDL.128 R4, [UR17] ;  /* 0x00000011ff047983 */ /* 0x002ea80008100c00 */
[----:B------:R-:W4:Y:S04]  /*2220*/  LDL.128 R8, [UR17+0x10] ;  /* 0x00001011ff087983 */ /* 0x000f280008100c00 */
[----:B------:R-:W5:Y:S04]  /*2230*/  LDL.128 R12, [UR17+0x20] ;  /* 0x00002011ff0c7983 */ /* 0x000f680008100c00 */
[----:B------:R-:W3:Y:S01]  /*2240*/  LDL.128 R16, [UR17+0x30] ;  /* 0x00003011ff107983 */ /* 0x000ee20008100c00 */
[----:B------:R-:W-:-:S02]  /*2250*/  ULEA UR11, UR6, UR10, 0x2 ;  /* 0x0000000a060b7291 */ /* 0x000fc4000f8e10ff */
[----:B------:R-:W-:-:S04]  /*2260*/  UIADD3 UR6, UPT, UPT, UR6, 0x10, URZ ;  /* 0x0000001006067890 */ /* 0x000fc8000fffe0ff */
[----:B------:R-:W-:-:S03]  /*2270*/  UISETP.NE.AND UP0, UPT, UR6, UR8, UPT ;  /* 0x000000080600728c */ /* 0x000fc6000bf05270 */
[----:B------:R-:W2:Y:S04]  /*2280*/  LDS.128 R20, [UR11] ;  /* 0x0000000bff147984 */ /* 0x000ea80008000c00 */
[----:B------:R-:W4:Y:S04]  /*2290*/  LDS.128 R24, [UR11+0x10] ;  /* 0x0000100bff187984 */ /* 0x000f280008000c00 */
[----:B------:R-:W5:Y:S04]  /*22a0*/  LDS.128 R28, [UR11+0x20] ;  /* 0x0000200bff1c7984 */ /* 0x000f680008000c00 */
[----:B------:R-:W3:Y:S01]  /*22b0*/  LDS.128 R32, [UR11+0x30] ;  /* 0x0000300bff207984 */ /* 0x000ee20008000c00 */
[C---:B--2---:R-:W-:Y:S01]  /*22c0*/  FFMA R4, R39.reuse, R20, R4 ;  /* 0x0000001427047223 */ /* 0x044fe20000000004 */
        /* <DEDUP_REMOVED lines=11> */
[C---:B---3--:R-:W-:Y:S01]  /*2380*/  FFMA R16, R39.reuse, R32, R16 ;  /* 0x0000002027107223 */ /* 0x048fe20000000010 */
        /* <DEDUP_REMOVED lines=9> */
.L_x_159:
[----:B------:R-:W-:-:S09]  /*2420*/  UISETP.NE.AND UP0, UPT, UR21, URZ, UPT ;  /* 0x000000ff1500728c */ /* 0x000fd2000bf05270 */
[----:B------:R-:W-:Y:S05]  /*2430*/  BRA.U !UP0, `(.L_x_158) ;  /* 0x0000000508147547 */ /* 0x000fea000b800000 */
[----:B------:R-:W-:Y:S02]  /*2440*/  UISETP.GE.U32.AND UP0, UPT, UR19, 0x7, UPT ;  /* 0x000000071300788c */ /* 0x000fe4000bf06070 */
[----:B------:R-:W-:-:S07]  /*2450*/  UISETP.NE.AND UP1, UPT, UR20, URZ, UPT ;  /* 0x000000ff1400728c */ /* 0x000fce000bf25270 */
[----:B------:R-:W-:Y:S05]  /*2460*/  BRA.U !UP0, `(.L_x_161) ;  /* 0x0000000108747547 */ /* 0x000fea000b800000 */
[----:B------:R-:W-:-:S09]  /*2470*/  ULEA UR17, UR6, UR13, 0x2 ;  /* 0x0000000d06117291 */ /* 0x000fd2000f8e10ff */
[----:B-1----:R-:W2:Y:S04]  /*2480*/  LDL R12, [UR17] ;  /* 0x00000011ff0c7983 */ /* 0x002ea80008100800 */
[----:B------:R-:W4:Y:S04]  /*2490*/  LDL R14, [UR17+0x4] ;  /* 0x00000411ff0e7983 */ /* 0x000f280008100800 */
[----:B------:R-:W5:Y:S04]  /*24a0*/  LDL R15, [UR17+0x8] ;  /* 0x00000811ff0f7983 */ /* 0x000f680008100800 */
[----:B------:R-:W3:Y:S04]  /*24b0*/  LDL R16, [UR17+0xc] ;  /* 0x00000c11ff107983 */ /* 0x000ee80008100800 */
[----:B------:R-:W3:Y:S04]  /*24c0*/  LDL R13, [UR17+0x10] ;  /* 0x00001011ff0d7983 */ /* 0x000ee80008100800 */
[----:B------:R-:W3:Y:S04]  /*24d0*/  LDL R18, [UR17+0x14] ;  /* 0x00001411ff127983 */ /* 0x000ee80008100800 */
[----:B------:R-:W3:Y:S04]  /*24e0*/  LDL R17, [UR17+0x18] ;  /* 0x00001811ff117983 */ /* 0x000ee80008100800 */
[----:B------:R-:W3:Y:S01]  /*24f0*/  LDL R20, [UR17+0x1c] ;  /* 0x00001c11ff147983 */ /* 0x000ee20008100800 */
[----:B------:R-:W-:-:S02]  /*2500*/  ULEA UR11, UR6, UR10, 0x2 ;  /* 0x0000000a060b7291 */ /* 0x000fc4000f8e10ff */
[----:B------:R-:W-:-:S07]  /*2510*/  UIADD3 UR6, UPT, UPT, UR6, 0x8, URZ ;  /* 0x0000000806067890 */ /* 0x000fce000fffe0ff */
[----:B------:R-:W2:Y:S04]  /*2520*/  LDS.128 R8, [UR11] ;  /* 0x0000000bff087984 */ /* 0x000ea80008000c00 */
[----:B------:R-:W1:Y:S01]  /*2530*/  LDS.128 R4, [UR11+0x10] ;  /* 0x0000100bff047984 */ /* 0x000e620008000c00 */
[C---:B--2---:R-:W-:Y:S01]  /*2540*/  FFMA R8, R39.reuse, R8, R12 ;  /* 0x0000000827087223 */ /* 0x044fe2000000000c */
[----:B----4-:R-:W-:-:S04]  /*2550*/  FFMA R9, R39, R9, R14 ;  /* 0x0000000927097223 */ /* 0x010fc8000000000e */
[----:B------:R2:W-:Y:S01]  /*2560*/  STL [UR17], R8 ;  /* 0x00000008ff007987 */ /* 0x0005e20008100811 */
[----:B-----5:R-:W-:-:S03]  /*2570*/  FFMA R10, R39, R10, R15 ;  /* 0x0000000a270a7223 */ /* 0x020fc6000000000f */
[----:B------:R2:W-:Y:S01]  /*2580*/  STL [UR17+0x4], R9 ;  /* 0x00000409ff007987 */ /* 0x0005e20008100811 */
[----:B---3--:R-:W-:-:S03]  /*2590*/  FFMA R11, R39, R11, R16 ;  /* 0x0000000b270b7223 */ /* 0x008fc60000000010 */
[----:B------:R2:W-:Y:S01]  /*25a0*/  STL [UR17+0x8], R10 ;  /* 0x0000080aff007987 */ /* 0x0005e20008100811 */
[----:B-1----:R-:W-:-:S03]  /*25b0*/  FFMA R4, R39, R4, R13 ;  /* 0x0000000427047223 */ /* 0x002fc6000000000d */
        /* <DEDUP_REMOVED lines=8> */
.L_x_161:
[----:B------:R-:W-:Y:S05]  /*2640*/  BRA.U !UP1, `(.L_x_158) ;  /* 0x0000000109907547 */ /* 0x000fea000b800000 */
[----:B------:R-:W-:Y:S02]  /*2650*/  UISETP.GE.U32.AND UP0, UPT, UR18, 0x3, UPT ;  /* 0x000000031200788c */ /* 0x000fe4000bf06070 */
[----:B------:R-:W-:-:S07]  /*2660*/  UISETP.NE.AND UP1, UPT, UR12, URZ, UPT ;  /* 0x000000ff0c00728c */ /* 0x000fce000bf25270 */
[----:B------:R-:W-:Y:S05]  /*2670*/  BRA.U !UP0, `(.L_x_162) ;  /* 0x0000000108407547 */ /* 0x000fea000b800000 */
[----:B------:R-:W-:-:S09]  /*2680*/  ULEA UR17, UR6, UR13, 0x2 ;  /* 0x0000000d06117291 */ /* 0x000fd2000f8e10ff */
[----:B-12---:R-:W2:Y:S04]  /*2690*/  LDL R8, [UR17] ;  /* 0x00000011ff087983 */ /* 0x006ea80008100800 */
[----:B------:R-:W4:Y:S04]  /*26a0*/  LDL R10, [UR17+0x4] ;  /* 0x00000411ff0a7983 */ /* 0x000f280008100800 */
[----:B------:R-:W5:Y:S04]  /*26b0*/  LDL R9, [UR17+0x8] ;  /* 0x00000811ff097983 */ /* 0x000f680008100800 */
[----:B------:R-:W3:Y:S01]  /*26c0*/  LDL R12, [UR17+0xc] ;  /* 0x00000c11ff0c7983 */ /* 0x000ee20008100800 */
[----:B------:R-:W-:-:S02]  /*26d0*/  ULEA UR11, UR6, UR10, 0x2 ;  /* 0x0000000a060b7291 */ /* 0x000fc4000f8e10ff */
[----:B------:R-:W-:-:S07]  /*26e0*/  UIADD3 UR6, UPT, UPT, UR6, 0x4, URZ ;  /* 0x0000000406067890 */ /* 0x000fce000fffe0ff */
[----:B------:R-:W2:Y:S02]  /*26f0*/  LDS.128 R4, [UR11] ;  /* 0x0000000bff047984 */ /* 0x000ea40008000c00 */
[C---:B--2---:R-:W-:Y:S01]  /*2700*/  FFMA R4, R39.reuse, R4, R8 ;  /* 0x0000000427047223 */ /* 0x044fe20000000008 */
[----:B----4-:R-:W-:-:S04]  /*2710*/  FFMA R5, R39, R5, R10 ;  /* 0x0000000527057223 */ /* 0x010fc8000000000a */
[----:B------:R4:W-:Y:S01]  /*2720*/  STL [UR17], R4 ;  /* 0x00000004ff007987 */ /* 0x0009e20008100811 */
[----:B-----5:R-:W-:-:S03]  /*2730*/  FFMA R6, R39, R6, R9 ;  /* 0x0000000627067223 */ /* 0x020fc60000000009 */
[----:B------:R4:W-:Y:S01]  /*2740*/  STL [UR17+0x4], R5 ;  /* 0x00000405ff007987 */ /* 0x0009e20008100811 */
[----:B---3--:R-:W-:-:S03]  /*2750*/  FFMA R7, R39, R7, R12 ;  /* 0x0000000727077223 */ /* 0x008fc6000000000c */
[----:B------:R4:W-:Y:S04]  /*2760*/  STL [UR17+0x8], R6 ;  /* 0x00000806ff007987 */ /* 0x0009e80008100811 */
[----:B------:R4:W-:Y:S02]  /*2770*/  STL [UR17+0xc], R7 ;  /* 0x00000c07ff007987 */ /* 0x0009e40008100811 */
.L_x_162:
[----:B------:R-:W-:Y:S05]  /*2780*/  BRA.U !UP1, `(.L_x_158) ;  /* 0x0000000109407547 */ /* 0x000fea000b800000 */
[----:B------:R-:W-:-:S09]  /*2790*/  ULEA UR11, UR6, UR13, 0x2 ;  /* 0x0000000d060b7291 */ /* 0x000fd2000f8e10ff */
[----:B-12---:R-:W2:Y:S01]  /*27a0*/  LDL R8, [UR11] ;  /* 0x0000000bff087983 */ /* 0x006ea20008100800 */
[----:B------:R-:W-:Y:S02]  /*27b0*/  ULEA UR10, UR6, UR10, 0x2 ;  /* 0x0000000a060a7291 */ /* 0x000fe4000f8e10ff */
[----:B------:R-:W-:-:S07]  /*27c0*/  UISETP.NE.AND UP0, UPT, UR12, 0x1, UPT ;  /* 0x000000010c00788c */ /* 0x000fce000bf05270 */
[----:B----4-:R-:W2:Y:S02]  /*27d0*/  LDS.128 R4, [UR10] ;  /* 0x0000000aff047984 */ /* 0x010ea40008000c00 */
[----:B--2---:R-:W-:-:S05]  /*27e0*/  FFMA R4, R39, R4, R8 ;  /* 0x0000000427047223 */ /* 0x004fca0000000008 */
[----:B------:R1:W-:Y:S01]  /*27f0*/  STL [UR11], R4 ;  /* 0x00000004ff007987 */ /* 0x0003e2000810080b */
[----:B------:R-:W-:Y:S05]  /*2800*/  BRA.U !UP0, `(.L_x_158) ;  /* 0x0000000108207547 */ /* 0x000fea000b800000 */
[----:B-1----:R-:W2:Y:S01]  /*2810*/  LDL R4, [UR11+0x4] ;  /* 0x0000040bff047983 */ /* 0x002ea20008100800 */
[----:B------:R-:W-:Y:S01]  /*2820*/  UISETP.NE.AND UP0, UPT, UR12, 0x2, UPT ;  /* 0x000000020c00788c */ /* 0x000fe2000bf05270 */
[----:B--2---:R-:W-:-:S05]  /*2830*/  FFMA R5, R39, R5, R4 ;  /* 0x0000000527057223 */ /* 0x004fca0000000004 */
[----:B------:R1:W-:Y:S03]  /*2840*/  STL [UR11+0x4], R5 ;  /* 0x00000405ff007987 */ /* 0x0003e6000810080b */
[----:B------:R-:W-:Y:S05]  /*2850*/  BRA.U !UP0, `(.L_x_158) ;  /* 0x00000001080c7547 */ /* 0x000fea000b800000 */
[----:B------:R-:W2:Y:S02]  /*2860*/  LDL R4, [UR11+0x8] ;  /* 0x0000080bff047983 */ /* 0x000ea40008100800 */
[----:B--2---:R-:W-:-:S05]  /*2870*/  FFMA R6, R39, R6, R4 ;  /* 0x0000000627067223 */ /* 0x004fca0000000004 */
[----:B------:R2:W-:Y:S02]  /*2880*/  STL [UR11+0x8], R6 ;  /* 0x00000806ff007987 */ /* 0x0005e4000810080b */
.L_x_158:
[----:B------:R-:W-:-:S04]  /*2890*/  UIADD3 UR5, UPT, UPT, UR5, 0x1, URZ ;  /* 0x0000000105057890 */ /* 0x000fc8000fffe0ff */
[----:B------:R-:W-:-:S09]  /*28a0*/  UISETP.NE.AND UP0, UPT, UR5, 0x20, UPT ;  /* 0x000000200500788c */ /* 0x000fd2000bf05270 */
[----:B------:R-:W-:Y:S05]  /*28b0*/  BRA.U !UP0, `(.L_x_163) ;  /* 0x0000001908247547 */ /* 0x000fea000b800000 */
[----:B------:R-:W-:Y:S05]  /*28c0*/  BRA `(.L_x_164) ;  /* 0xfffffff400d87947 */ /* 0x000fea000383ffff */
.L_x_152:
[C---:B------:R-:W-:Y:S01]  /*28d0*/  ISETP.LE.AND P6, PT, R0.reuse, UR9, PT ;  /* 0x0000000900007c0c */ /* 0x040fe2000bfc3270 */
[----:B------:R-:W-:Y:S01]  /*28e0*/  UIADD3 UR5, UPT, UPT, UR9, 0x1, URZ ;  /* 0x0000000109057890 */ /* 0x000fe2000fffe0ff */
[----:B------:R-:W-:Y:S01]  /*28f0*/  MOV R3, RZ ;  /* 0x000000ff00037202 */ /* 0x000fe20000000f00 */
[----:B------:R-:W-:Y:S02]  /*2900*/  UIADD3 UR6, UPT, UPT, UR9, 0x2, URZ ;  /* 0x0000000209067890 */ /* 0x000fe4000fffe0ff */
[----:B------:R-:W-:Y:S02]  /*2910*/  UIADD3 UR10, UPT, UPT, UR9, 0x3, URZ ;  /* 0x00000003090a7890 */ /* 0x000fe4000fffe0ff */
[----:B------:R-:W-:Y:S01]  /*2920*/  UIADD3 UR11, UPT, UPT, UR9, 0x4, URZ ;  /* 0x00000004090b7890 */ /* 0x000fe2000fffe0ff */
[C---:B------:R-:W-:Y:S01]  /*2930*/  ISETP.LE.AND P2, PT, R0.reuse, UR5, PT ;  /* 0x0000000500007c0c */ /* 0x040fe2000bf43270 */
[----:B------:R-:W-:Y:S01]  /*2940*/  UIADD3 UR12, UPT, UPT, UR9, 0x5, URZ ;  /* 0x00000005090c7890 */ /* 0x000fe2000fffe0ff */
[C---:B------:R-:W-:Y:S01]  /*2950*/  ISETP.LE.AND P0, PT, R0.reuse, UR6, PT ;  /* 0x0000000600007c0c */ /* 0x040fe2000bf03270 */
[----:B------:R-:W-:Y:S01]  /*2960*/  UIADD3 UR17, UPT, UPT, UR9, 0x6, URZ ;  /* 0x0000000609117890 */ /* 0x000fe2000fffe0ff */
[----:B------:R-:W-:Y:S01]  /*2970*/  P2R R41, PR, RZ, 0x4 ;  /* 0x00000004ff297803 */ /* 0x000fe20000000000 */
        /* <DEDUP_REMOVED lines=9> */
[----:B------:R-:W-:Y:S01]  /*2a10*/  ISETP.LE.AND P5, PT, R0, UR18, PT ;  /* 0x0000001200007c0c */ /* 0x000fe2000bfa3270 */
        /* <DEDUP_REMOVED lines=16> */
[----:B------:R-:W-:Y:S01]  /*2b20*/  UIADD3 UR39, UPT, UPT, UR9, 0x1c, URZ ;  /* 0x0000001c09277890 */ /* 0x000fe2000fffe0ff */
[----:B------:R-:W-:Y:S11]  /*2b30*/  @P6 BRA `(.L_x_165) ;  /* 0x0000000000246947 */ /* 0x000ff60003800000 */
[----:B-1----:R-:W-:-:S04]  /*2b40*/  FADD R32, -R36, R32 ;  /* 0x0000002024207221 */ /* 0x002fc80000000100 */
[----:B------:R-:W-:-:S04]  /*2b50*/  FFMA.SAT R3, R32, R39, 0.5 ;  /* 0x3f00000020037423 */ /* 0x000fc80000002027 */
[----:B------:R-:W-:-:S04]  /*2b60*/  FFMA.RM R3, R3, R40, 12582913 ;  /* 0x4b40000103037423 */ /* 0x000fc80000004028 */
[C---:B------:R-:W-:Y:S01]  /*2b70*/  FADD R43, R3.reuse, -12583039 ;  /* 0xcb40007f032b7421 */ /* 0x040fe20000000000 */
[----:B------:R-:W-:-:S03]  /*2b80*/  SHF.L.U32 R3, R3, 0x17, RZ ;  /* 0x0000001703037819 */ /* 0x000fc600000006ff */
[----:B------:R-:W-:-:S04]  /*2b90*/  FFMA R43, R32, 1.4426950216293334961, -R43 ;  /* 0x3fb8aa3b202b7823 */ /* 0x000fc8000000082b */
[----:B------:R-:W-:-:S04]  /*2ba0*/  FFMA R43, R32, 1.925963033500011079e-08, R43 ;  /* 0x32a57060202b7823 */ /* 0x000fc8000000002b */
[----:B------:R-:W1:Y:S02]  /*2bb0*/  MUFU.EX2 R32, R43 ;  /* 0x0000002b00207308 */ /* 0x000e640000000800 */
[----:B-1----:R-:W-:-:S07]  /*2bc0*/  FFMA R3, R3, R32, RZ ;  /* 0x0000002003037223 */ /* 0x002fce00000000ff */
.L_x_165:
[----:B------:R-:W-:-:S13]  /*2bd0*/  ISETP.NE.AND P6, PT, R41, RZ, PT ;  /* 0x000000ff2900720c */ /* 0x000fda0003fc5270 */
[----:B------:R-:W-:Y:S05]  /*2be0*/  @P6 BRA `(.L_x_166) ;  /* 0x0000000000246947 */ /* 0x000fea0003800000 */
[----:B-1----:R-:W-:-:S04]  /*2bf0*/  FADD R32, -R36, R33 ;  /* 0x0000002124207221 */ /* 0x002fc80000000100 */
[----:B------:R-:W-:-:S04]  /*2c00*/  FFMA.SAT R33, R32, R39, 0.5 ;  /* 0x3f00000020217423 */ /* 0x000fc80000002027 */
[----:B------:R-:W-:-:S04]  /*2c10*/  FFMA.RM R33, R33, R40, 12582913 ;  /* 0x4b40000121217423 */ /* 0x000fc80000004028 */
[----:B------:R-:W-:-:S04]  /*2c20*/  FADD R41, R33, -12583039 ;  /* 0xcb40007f21297421 */ /* 0x000fc80000000000 */
[----:B------:R-:W-:-:S04]  /*2c30*/  FFMA R41, R32, 1.4426950216293334961, -R41 ;  /* 0x3fb8aa3b20297823 */ /* 0x000fc80000000829 */
[----:B------:R-:W-:Y:S01]  /*2c40*/  FFMA R41, R32, 1.925963033500011079e-08, R41 ;  /* 0x32a5706020297823 */ /* 0x000fe20000000029 */
[----:B------:R-:W-:-:S05]  /*2c50*/  SHF.L.U32 R32, R33, 0x17, RZ ;  /* 0x0000001721207819 */ /* 0x000fca00000006ff */
[----:B------:R-:W1:Y:S02]  /*2c60*/  MUFU.EX2 R41, R41 ;  /* 0x0000002900297308 */ /* 0x000e640000000800 */
[----:B-1----:R-:W-:-:S07]  /*2c70*/  FFMA R3, R32, R41, R3 ;  /* 0x0000002920037223 */ /* 0x002fce0000000003 */
.L_x_166:
[----:B------:R-:W-:Y:S05]  /*2c80*/  @P0 BRA `(.L_x_167) ;  /* 0x0000000000240947 */ /* 0x000fea0003800000 */
[----:B-1----:R-:W-:-:S04]  /*2c90*/  FADD R34, -R36, R34 ;  /* 0x0000002224227221 */ /* 0x002fc80000000100 */
[----:B------:R-:W-:-:S04]  /*2ca0*/  FFMA.SAT R33, R34, R39, 0.5 ;  /* 0x3f00000022217423 */ /* 0x000fc80000002027 */
[----:B------:R-:W-:-:S04]  /*2cb0*/  FFMA.RM R33, R33, R40, 12582913 ;  /* 0x4b40000121217423 */ /* 0x000fc80000004028 */
[C---:B------:R-:W-:Y:S01]  /*2cc0*/  FADD R41, R33.reuse, -12583039 ;  /* 0xcb40007f21297421 */ /* 0x040fe20000000000 */
[----:B------:R-:W-:-:S03]  /*2cd0*/  SHF.L.U32 R32, R33, 0x17, RZ ;  /* 0x0000001721207819 */ /* 0x000fc600000006ff */
[----:B------:R-:W-:-:S04]  /*2ce0*/  FFMA R41, R34, 1.4426950216293334961, -R41 ;  /* 0x3fb8aa3b22297823 */ /* 0x000fc80000000829 */
[----:B------:R-:W-:-:S06]  /*2cf0*/  FFMA R41, R34, 1.925963033500011079e-08, R41 ;  /* 0x32a5706022297823 */ /* 0x000fcc0000000029 */
[----:B------:R-:W1:Y:S02]  /*2d00*/  MUFU.EX2 R41, R41 ;  /* 0x0000002900297308 */ /* 0x000e640000000800 */
[----:B-1----:R-:W-:-:S07]  /*2d10*/  FFMA R3, R32, R41, R3 ;  /* 0x0000002920037223 */ /* 0x002fce0000000003 */
.L_x_167:
        /* <DEDUP_REMOVED lines=10> */
.L_x_168:
        /* <DEDUP_REMOVED lines=10> */
.L_x_169:
        /* <DEDUP_REMOVED lines=10> */
.L_x_170:
        /* <DEDUP_REMOVED lines=10> */
.L_x_171:
        /* <DEDUP_REMOVED lines=10> */
.L_x_172:
[C---:B------:R-:W-:Y:S01]  /*3040*/  ISETP.LE.AND P6, PT, R0.reuse, UR19, PT ;  /* 0x0000001300007c0c */ /* 0x040fe2000bfc3270 */
[----:B------:R-:W-:Y:S01]  /*3050*/  UIADD3 UR5, UPT, UPT, UR9, 0x1d, URZ ;  /* 0x0000001d09057890 */ /* 0x000fe2000fffe0ff */
[C---:B------:R-:W-:Y:S02]  /*3060*/  ISETP.LE.AND P2, PT, R0.reuse, UR20, PT ;  /* 0x0000001400007c0c */ /* 0x040fe4000bf43270 */
[C---:B------:R-:W-:Y:S02]  /*3070*/  ISETP.LE.AND P0, PT, R0.reuse, UR21, PT ;  /* 0x0000001500007c0c */ /* 0x040fe4000bf03270 */
[----:B-1----:R-:W-:Y:S02]  /*3080*/  P2R R28, PR, RZ, 0x4 ;  /* 0x00000004ff1c7803 */ /* 0x002fe40000000000 */
[C---:B------:R-:W-:Y:S02]  /*3090*/  ISETP.LE.AND P1, PT, R0.reuse, UR22, PT ;  /* 0x0000001600007c0c */ /* 0x040fe4000bf23270 */
[----:B------:R-:W-:-:S02]  /*30a0*/  ISETP.LE.AND P2, PT, R0, UR23, PT ;  /* 0x0000001700007c0c */ /* 0x000fc4000bf43270 */
[C---:B------:R-:W-:Y:S02]  /*30b0*/  ISETP.LE.AND P3, PT, R0.reuse, UR24, PT ;  /* 0x0000001800007c0c */ /* 0x040fe4000bf63270 */
[C---:B------:R-:W-:Y:S02]  /*30c0*/  ISETP.LE.AND P4, PT, R0.reuse, UR25, PT ;  /* 0x0000001900007c0c */ /* 0x040fe4000bf83270 */
[----:B------:R-:W-:Y:S01]  /*30d0*/  ISETP.LE.AND P5, PT, R0, UR26, PT ;  /* 0x0000001a00007c0c */ /* 0x000fe2000bfa3270 */
[----:B------:R-:W-:-:S12]  /*30e0*/  @P6 BRA `(.L_x_173) ;  /* 0x0000000000246947 */ /* 0x000fd80003800000 */
[----:B------:R-:W-:-:S04]  /*30f0*/  FADD R24, -R36, R24 ;  /* 0x0000001824187221 */ /* 0x000fc80000000100 */
        /* <DEDUP_REMOVED lines=8> */
.L_x_173:
[----:B------:R-:W-:-:S13]  /*3180*/  ISETP.NE.AND P6, PT, R28, RZ, PT ;  /* 0x000000ff1c00720c */ /* 0x000fda0003fc5270 */
[----:B------:R-:W-:Y:S05]  /*3190*/  @P6 BRA `(.L_x_174) ;  /* 0x0000000000246947 */ /* 0x000fea0003800000 */
        /* <DEDUP_REMOVED lines=9> */
.L_x_174:
[----:B------:R-:W-:Y:S05]  /*3230*/  @P0 BRA `(.L_x_175) ;  /* 0x0000000000240947 */ /* 0x000fea0003800000 */
[----:B------:R-:W-:-:S04]  /*3240*/  FADD R26, -R36, R26 ;  /* 0x0000001a241a7221 */ /* 0x000fc80000000100 */
        /* <DEDUP_REMOVED lines=8> */
.L_x_175:
        /* <DEDUP_REMOVED lines=10> */
.L_x_176:
        /* <DEDUP_REMOVED lines=10> */
.L_x_177:
        /* <DEDUP_REMOVED lines=10> */
.L_x_178:
        /* <DEDUP_REMOVED lines=10> */
.L_x_179:
        /* <DEDUP_REMOVED lines=10> */
.L_x_180:
[C---:B------:R-:W-:Y:S01]  /*35f0*/  ISETP.LE.AND P6, PT, R0.reuse, UR27, PT ;  /* 0x0000001b00007c0c */ /* 0x040fe2000bfc3270 */
[----:B------:R-:W-:Y:S01]  /*3600*/  UIADD3 UR6, UPT, UPT, UR9, 0x1e, URZ ;  /* 0x0000001e09067890 */ /* 0x000fe2000fffe0ff */
[C---:B------:R-:W-:Y:S02]  /*3610*/  ISETP.LE.AND P2, PT, R0.reuse, UR28, PT ;  /* 0x0000001c00007c0c */ /* 0x040fe4000bf43270 */
[C---:B------:R-:W-:Y:S02]  /*3620*/  ISETP.LE.AND P0, PT, R0.reuse, UR29, PT ;  /* 0x0000001d00007c0c */ /* 0x040fe4000bf03270 */
[----:B------:R-:W-:Y:S02]  /*3630*/  P2R R20, PR, RZ, 0x4 ;  /* 0x00000004ff147803 */ /* 0x000fe40000000000 */
        /* <DEDUP_REMOVED lines=15> */
.L_x_181:
        /* <DEDUP_REMOVED lines=11> */
.L_x_182:
        /* <DEDUP_REMOVED lines=10> */
.L_x_183:
        /* <DEDUP_REMOVED lines=10> */
.L_x_184:
        /* <DEDUP_REMOVED lines=10> */
.L_x_185:
        /* <DEDUP_REMOVED lines=10> */
.L_x_186:
        /* <DEDUP_REMOVED lines=10> */
.L_x_187:
        /* <DEDUP_REMOVED lines=10> */
.L_x_188:
        /* <DEDUP_REMOVED lines=20> */
.L_x_189:
        /* <DEDUP_REMOVED lines=11> */
.L_x_190:
        /* <DEDUP_REMOVED lines=10> */
.L_x_191:
        /* <DEDUP_REMOVED lines=10> */
.L_x_192:
        /* <DEDUP_REMOVED lines=10> */
.L_x_193:
        /* <DEDUP_REMOVED lines=10> */
.L_x_194:
        /* <DEDUP_REMOVED lines=10> */
.L_x_195:
        /* <DEDUP_REMOVED lines=10> */
.L_x_163:
[----:B------:R-:W-:Y:S01]  /*4150*/  IADD3 R0, PT, PT, R0, 0x1f, RZ ;  /* 0x0000001f00007810 */ /* 0x000fe20007ffe0ff */
[----:B------:R-:W-:Y:S01]  /*4160*/  UIADD3 UR4, UPT, UPT, UR4, 0x1, URZ ;  /* 0x0000000104047890 */ /* 0x000fe2000fffe0ff */
[----:B------:R-:W-:Y:S01]  /*4170*/  BAR.SYNC.DEFER_BLOCKING 0x0 ;  /* 0x0000000000007b1d */ /* 0x000fe20000010000 */
[----:B------:R-:W-:Y:S01]  /*4180*/  FFMA R37, R2, R37, R3 ;  /* 0x0000002502257223 */ /* 0x000fe20000000003 */
[----:B------:R-:W-:-:S04]  /*4190*/  SHF.R.U32.HI R0, RZ, 0x5, R0 ;  /* 0x00000005ff007819 */ /* 0x000fc80000011600 */
[----:B------:R-:W-:-:S13]  /*41a0*/  ISETP.NE.AND P0, PT, R0, UR4, PT ;  /* 0x0000000400007c0c */ /* 0x000fda000bf05270 */
[----:B------:R-:W-:Y:S05]  /*41b0*/  @P0 BRA `(.L_x_196) ;  /* 0xffffffc000180947 */ /* 0x000fea000383ffff */
[----:B------:R-:W5:Y:S01]  /*41c0*/  LDC R0, c[0x0][0x3ac] ;  /* 0x0000eb00ff007b82 */ /* 0x000f620000000800 */
[----:B------:R-:W0:Y:S01]  /*41d0*/  F2F.F64.F32 R2, R37 ;  /* 0x0000002500027310 */ /* 0x000e220000201800 */
[----:B------:R-:W-:Y:S01]  /*41e0*/  UMOV UR4, 0xa0b5ed8d ;  /* 0xa0b5ed8d00047882 */ /* 0x000fe20000000000 */
[----:B------:R-:W-:Y:S01]  /*41f0*/  UMOV UR5, 0x3eb0c6f7 ;  /* 0x3eb0c6f700057882 */ /* 0x000fe20000000000 */
[----:B------:R-:W-:Y:S01]  /*4200*/  BSSY.RECONVERGENT B0, `(.L_x_197) ;  /* 0x00001f9000007945 */ /* 0x000fe20003800200 */
[----:B-----5:R-:W-:-:S13]  /*4210*/  ISETP.GE.AND P0, PT, R0, 0x1, PT ;  /* 0x000000010000780c */ /* 0x020fda0003f06270 */
[----:B0-----:R-:W-:-:S14]  /*4220*/  DSETP.LEU.OR P0, PT, R2, UR4, !P0 ;  /* 0x0000000402007e2a */ /* 0x001fdc000c70b400 */
[----:B------:R-:W-:Y:S05]  /*4230*/  @P0 BRA `(.L_x_198) ;  /* 0x0000001c00d40947 */ /* 0x000fea0003800000 */
[----:B-12---:R-:W0:Y:S01]  /*4240*/  LDC R11, c[0x0][0x3ac] ;  /* 0x0000eb00ff0b7b82 */ /* 0x006e220000000800 */
[----:B------:R-:W-:Y:S02]  /*4250*/  ISETP.GE.U32.AND P0, PT, R0, 0x10, PT ;  /* 0x000000100000780c */ /* 0x000fe40003f06070 */
[----:B------:R-:W-:Y:S01]  /*4260*/  MOV R13, RZ ;  /* 0x000000ff000d7202 */ /* 0x000fe20000000f00 */
[----:B0-----:R-:W-:-:S10]  /*4270*/  IMAD R2, R38, R11, RZ ;  /* 0x0000000b26027224 */ /* 0x001fd400078e02ff */
[----:B------:R-:W-:Y:S05]  /*4280*/  @!P0 BRA `(.L_x_199) ;  /* 0x0000000c00dc8947 */ /* 0x000fea0003800000 */
[----:B----4-:R-:W0:Y:S01]  /*4290*/  LDC.64 R4, c[0x0][0x398] ;  /* 0x0000e600ff047b82 */ /* 0x010e220000000a00 */
[----:B------:R-:W-:Y:S02]  /*42a0*/  LOP3.LUT R13, R0, 0x7ffffff0, RZ, 0xc0, !PT ;  /* 0x7ffffff0000d7812 */ /* 0x000fe400078ec0ff */
[----:B------:R-:W-:Y:S02]  /*42b0*/  IADD3 R12, PT, PT, R1, 0x20, RZ ;  /* 0x00000020010c7810 */ /* 0x000fe40007ffe0ff */
[----:B------:R-:W-:Y:S01]  /*42c0*/  IADD3 R10, PT, PT, -R13, RZ, RZ ;  /* 0x000000ff0d0a7210 */ /* 0x000fe20007ffe1ff */
[----:B0-----:R-:W-:-:S03]  /*42d0*/  IMAD.WIDE.U32 R4, R2, 0x4, R4 ;  /* 0x0000000402047825 */ /* 0x001fc600078e0004 */
[----:B------:R-:W-:-:S04]  /*42e0*/  IADD3 R14, P0, PT, R4, 0x20, RZ ;  /* 0x00000020040e7810 */ /* 0x000fc80007f1e0ff */
[----:B------:R-:W-:-:S09]  /*42f0*/  IADD3.X R15, PT, PT, RZ, R5, RZ, P0, !PT ;  /* 0x00000005ff0f7210 */ /* 0x000fd200007fe4ff */
.L_x_232:
[----:B------:R-:W2:Y:S01]  /*4300*/  LDL.128 R4, [R12+-0x20] ;  /* 0xffffe0000c047983 */ /* 0x000ea20000100c00 */
[----:B------:R-:W0:Y:S01]  /*4310*/  MUFU.RCP R0, R37 ;  /* 0x0000002500007308 */ /* 0x000e220000001000 */
[----:B------:R-:W-:Y:S01]  /*4320*/  BSSY.RECONVERGENT B3, `(.L_x_200) ;  /* 0x000000c000037945 */ /* 0x000fe20003800200 */
[----:B------:R-:W-:Y:S01]  /*4330*/  MOV R9, R15 ;  /* 0x0000000f00097202 */ /* 0x000fe20000000f00 */
[----:B0-----:R-:W-:-:S04]  /*4340*/  FFMA R3, -R37, R0, 1 ;  /* 0x3f80000025037423 */ /* 0x001fc80000000100 */
[----:B------:R-:W-:Y:S01]  /*4350*/  FFMA R3, R0, R3, R0 ;  /* 0x0000000300037223 */ /* 0x000fe20000000000 */
[----:B--2---:R-:W0:Y:S03]  /*4360*/  FCHK P0, R4, R37 ;  /* 0x0000002504007302 */ /* 0x004e260000000000 */
[----:B------:R-:W-:-:S04]  /*4370*/  FFMA R0, R4, R3, RZ ;  /* 0x0000000304007223 */ /* 0x000fc800000000ff */
[----:B------:R-:W-:-:S04]  /*4380*/  FFMA R8, -R37, R0, R4 ;  /* 0x0000000025087223 */ /* 0x000fc80000000104 */
[----:B------:R-:W-:Y:S01]  /*4390*/  FFMA R3, R3, R8, R0 ;  /* 0x0000000803037223 */ /* 0x000fe20000000000 */
[----:B------:R-:W-:Y:S01]  /*43a0*/  MOV R8, R14 ;  /* 0x0000000e00087202 */ /* 0x000fe20000000f00 */
[----:B0-----:R-:W-:Y:S06]  /*43b0*/  @!P0 BRA `(.L_x_201) ;  /* 0x0000000000088947 */ /* 0x001fec0003800000 */
[----:B------:R-:W-:-:S07]  /*43c0*/  MOV R14, 0x43e0 ;  /* 0x000043e0000e7802 */ /* 0x000fce0000000f00 */
[----:B---3--:R-:W-:Y:S05]  /*43d0*/  CALL.REL.NOINC `($__internal_1_$__cuda_sm3x_div_rn_noftz_f32_slowpath) ;  /* 0x0000001c00f07944 */ /* 0x008fea0003c00000 */
.L_x_201:
[----:B------:R-:W-:Y:S05]  /*43e0*/  BSYNC.RECONVERGENT B3 ;  /* 0x0000000000037941 */ /* 0x000fea0003800200 */
.L_x_200:
[----:B------:R-:W0:Y:S01]  /*43f0*/  MUFU.RCP R0, R37 ;  /* 0x0000002500007308 */ /* 0x000e220000001000 */
[----:B------:R1:W-:Y:S01]  /*4400*/  STG.E desc[UR14][R8.64+-0x20], R3 ;  /* 0xffffe00308007986 */ /* 0x0003e2000c10190e */
[----:B------:R-:W-:Y:S06]  /*4410*/  BSSY.RECONVERGENT B3, `(.L_x_202) ;  /* 0x000000c000037945 */ /* 0x000fec0003800200 */
[----:B------:R-:W2:Y:S01]  /*4420*/  FCHK P0, R5, R37 ;  /* 0x0000002505007302 */ /* 0x000ea20000000000 */
[----:B0-----:R-:W-:-:S04]  /*4430*/  FFMA R15, -R37, R0, 1 ;  /* 0x3f800000250f7423 */ /* 0x001fc80000000100 */
[----:B------:R-:W-:-:S04]  /*4440*/  FFMA R17, R0, R15, R0 ;  /* 0x0000000f00117223 */ /* 0x000fc80000000000 */
[----:B------:R-:W-:-:S04]  /*4450*/  FFMA R0, R5, R17, RZ ;  /* 0x0000001105007223 */ /* 0x000fc800000000ff */
[----:B------:R-:W-:-:S04]  /*4460*/  FFMA R15, -R37, R0, R5 ;  /* 0x00000000250f7223 */ /* 0x000fc80000000105 */
[----:B------:R-:W-:Y:S01]  /*4470*/  FFMA R15, R17, R15, R0 ;  /* 0x0000000f110f7223 */ /* 0x000fe20000000000 */
[----:B-12---:R-:W-:Y:S06]  /*4480*/  @!P0 BRA `(.L_x_203) ;  /* 0x0000000000108947 */ /* 0x006fec0003800000 */
[----:B------:R-:W-:Y:S02]  /*4490*/  MOV R4, R5 ;  /* 0x0000000500047202 */ /* 0x000fe40000000f00 */
[----:B------:R-:W-:-:S07]  /*44a0*/  MOV R14, 0x44c0 ;  /* 0x000044c0000e7802 */ /* 0x000fce0000000f00 */
[----:B---3--:R-:W-:Y:S05]  /*44b0*/  CALL.REL.NOINC `($__internal_1_$__cuda_sm3x_div_rn_noftz_f32_slowpath) ;  /* 0x0000001c00b87944 */ /* 0x008fea0003c00000 */
[----:B------:R-:W-:-:S07]  /*44c0*/  MOV R15, R3 ;  /* 0x00000003000f7202 */ /* 0x000fce0000000f00 */
.L_x_203:
[----:B------:R-:W-:Y:S05]  /*44d0*/  BSYNC.RECONVERGENT B3 ;  /* 0x0000000000037941 */ /* 0x000fea0003800200 */
.L_x_202:
        /* <DEDUP_REMOVED lines=13> */
.L_x_205:
[----:B------:R-:W-:Y:S05]  /*45b0*/  BSYNC.RECONVERGENT B3 ;  /* 0x0000000000037941 */ /* 0x000fea0003800200 */
.L_x_204:
        /* <DEDUP_REMOVED lines=14> */
.L_x_207:
[----:B------:R-:W-:Y:S05]  /*46a0*/  BSYNC.RECONVERGENT B3 ;  /* 0x0000000000037941 */ /* 0x000fea0003800200 */
.L_x_206:
[----:B------:R-:W2:Y:S01]  /*46b0*/  LDL.128 R4, [R12+-0x10] ;  /* 0xfffff0000c047983 */ /* 0x000ea20000100c00 */
[----:B------:R-:W0:Y:S01]  /*46c0*/  MUFU.RCP R0, R37 ;  /* 0x0000002500007308 */ /* 0x000e220000001000 */
[----:B------:R-:W-:Y:S02]  /*46d0*/  BSSY.RECONVERGENT B3, `(.L_x_208) ;  /* 0x000000b000037945 */ /* 0x000fe40003800200 */
[----:B------:R1:W-:Y:S01]  /*46e0*/  STG.E desc[UR14][R8.64+-0x14], R15 ;  /* 0xffffec0f08007986 */ /* 0x0003e2000c10190e */
[----:B0-----:R-:W-:-:S04]  /*46f0*/  FFMA R3, -R37, R0, 1 ;  /* 0x3f80000025037423 */ /* 0x001fc80000000100 */
[----:B------:R-:W-:Y:S01]  /*4700*/  FFMA R3, R0, R3, R0 ;  /* 0x0000000300037223 */ /* 0x000fe20000000000 */
[----:B--2---:R-:W0:Y:S03]  /*4710*/  FCHK P0, R4, R37 ;  /* 0x0000002504007302 */ /* 0x004e260000000000 */
[----:B------:R-:W-:-:S04]  /*4720*/  FFMA R0, R3, R4, RZ ;  /* 0x0000000403007223 */ /* 0x000fc800000000ff */
[----:B------:R-:W-:-:S04]  /*4730*/  FFMA R17, -R37, R0, R4 ;  /* 0x0000000025117223 */ /* 0x000fc80000000104 */
[----:B------:R-:W-:Y:S01]  /*4740*/  FFMA R3, R3, R17, R0 ;  /* 0x0000001103037223 */ /* 0x000fe20000000000 */
[----:B01----:R-:W-:Y:S06]  /*4750*/  @!P0 BRA `(.L_x_209) ;  /* 0x0000000000088947 */ /* 0x003fec0003800000 */
[----:B------:R-:W-:-:S07]  /*4760*/  MOV R14, 0x4780 ;  /* 0x00004780000e7802 */ /* 0x000fce0000000f00 */
[----:B---3--:R-:W-:Y:S05]  /*4770*/  CALL.REL.NOINC `($__internal_1_$__cuda_sm3x_div_rn_noftz_f32_slowpath) ;  /* 0x0000001c00087944 */ /* 0x008fea0003c00000 */
.L_x_209:
[----:B------:R-:W-:Y:S05]  /*4780*/  BSYNC.RECONVERGENT B3 ;  /* 0x0000000000037941 */ /* 0x000fea0003800200 */
.L_x_208:
        /* <DEDUP_REMOVED lines=14> */
.L_x_211:
[----:B------:R-:W-:Y:S05]  /*4870*/  BSYNC.RECONVERGENT B3 ;  /* 0x0000000000037941 */ /* 0x000fea0003800200 */
.L_x_210:
        /* <DEDUP_REMOVED lines=13> */
.L_x_213:
[----:B------:R-:W-:Y:S05]  /*4950*/  BSYNC.RECONVERGENT B3 ;  /* 0x0000000000037941 */ /* 0x000fea0003800200 */
.L_x_212:
        /* <DEDUP_REMOVED lines=14> */
.L_x_215:
[----:B------:R-:W-:Y:S05]  /*4a40*/  BSYNC.RECONVERGENT B3 ;  /* 0x0000000000037941 */ /* 0x000fea0003800200 */
.L_x_214:
[----:B------:R-:W2:Y:S01]  /*4a50*/  LDL.128 R4, [R12] ;  /* 0x000000000c047983 */ /* 0x000ea20000100c00 */
        /* <DEDUP_REMOVED lines=12> */
.L_x_217:
[----:B------:R-:W-:Y:S05]  /*4b20*/  BSYNC.RECONVERGENT B3 ;  /* 0x0000000000037941 */ /* 0x000fea0003800200 */
.L_x_216:
        /* <DEDUP_REMOVED lines=14> */
.L_x_219:
[----:B------:R-:W-:Y:S05]  /*4c10*/  BSYNC.RECONVERGENT B3 ;  /* 0x0000000000037941 */ /* 0x000fea0003800200 */
.L_x_218:
        /* <DEDUP_REMOVED lines=13> */
.L_x_221:
[----:B------:R-:W-:Y:S05]  /*4cf0*/  BSYNC.RECONVERGENT B3 ;  /* 0x0000000000037941 */ /* 0x000fea0003800200 */
.L_x_220:
        /* <DEDUP_REMOVED lines=14> */
.L_x_223:
[----:B------:R-:W-:Y:S05]  /*4de0*/  BSYNC.RECONVERGENT B3 ;  /* 0x0000000000037941 */ /* 0x000fea0003800200 */
.L_x_222:
[----:B------:R-:W2:Y:S01]  /*4df0*/  LDL.128 R4, [R12+0x10] ;  /* 0x000010000c047983 */ /* 0x000ea20000100c00 */
        /* <DEDUP_REMOVED lines=12> */
.L_x_225:
[----:B------:R-:W-:Y:S05]  /*4ec0*/  BSYNC.RECONVERGENT B3 ;  /* 0x0000000000037941 */ /* 0x000fea0003800200 */
.L_x_224:
        /* <DEDUP_REMOVED lines=14> */
.L_x_227:
[----:B------:R-:W-:Y:S05]  /*4fb0*/  BSYNC.RECONVERGENT B3 ;  /* 0x0000000000037941 */ /* 0x000fea0003800200 */
.L_x_226:
        /* <DEDUP_REMOVED lines=13> */
.L_x_229:
[----:B------:R-:W-:Y:S05]  /*5090*/  BSYNC.RECONVERGENT B3 ;  /* 0x0000000000037941 */ /* 0x000fea0003800200 */
.L_x_228:
        /* <DEDUP_REMOVED lines=14> */
.L_x_231:
[----:B------:R-:W-:Y:S05]  /*5180*/  BSYNC.RECONVERGENT B3 ;  /* 0x0000000000037941 */ /* 0x000fea0003800200 */
.L_x_230:
[----:B------:R0:W-:Y:S01]  /*5190*/  STG.E desc[UR14][R8.64+0x1c], R5 ;  /* 0x00001c0508007986 */ /* 0x0001e2000c10190e */
[----:B------:R-:W-:Y:S02]  /*51a0*/  IADD3 R10, PT, PT, R10, 0x10, RZ ;  /* 0x000000100a0a7810 */ /* 0x000fe40007ffe0ff */
[----:B------:R-:W-:Y:S02]  /*51b0*/  IADD3 R14, P1, PT, R8, 0x40, RZ ;  /* 0x00000040080e7810 */ /* 0x000fe40007f3e0ff */
[----:B------:R-:W-:Y:S02]  /*51c0*/  ISETP.NE.AND P0, PT, R10, RZ, PT ;  /* 0x000000ff0a00720c */ /* 0x000fe40003f05270 */
[----:B------:R-:W-:Y:S02]  /*51d0*/  IADD3.X R15, PT, PT, RZ, R9, RZ, P1, !PT ;  /* 0x00000009ff0f7210 */ /* 0x000fe40000ffe4ff */
[----:B------:R-:W-:-:S09]  /*51e0*/  IADD3 R12, PT, PT, R12, 0x40, RZ ;  /* 0x000000400c0c7810 */ /* 0x000fd20007ffe0ff */
[----:B0-----:R-:W-:Y:S05]  /*51f0*/  @P0 BRA `(.L_x_232) ;  /* 0xfffffff000400947 */ /* 0x001fea000383ffff */
.L_x_199:
[----:B------:R-:W-:-:S04]  /*5200*/  LOP3.LUT R0, R11, 0xf, RZ, 0xc0, !PT ;  /* 0x0000000f0b007812 */ /* 0x000fc800078ec0ff */
[----:B------:R-:W-:-:S13]  /*5210*/  ISETP.NE.AND P0, PT, R0, RZ, PT ;  /* 0x000000ff0000720c */ /* 0x000fda0003f05270 */
[----:B------:R-:W-:Y:S05]  /*5220*/  @!P0 BRA `(.L_x_198) ;  /* 0x0000000c00d88947 */ /* 0x000fea0003800000 */
[----:B------:R-:W-:-:S13]  /*5230*/  ISETP.GE.U32.AND P0, PT, R0, 0x8, PT ;  /* 0x000000080000780c */ /* 0x000fda0003f06070 */
[----:B------:R-:W-:Y:S05]  /*5240*/  @!P0 BRA `(.L_x_233) ;  /* 0x0000000800188947 */ /* 0x000fea0003800000 */
[----:B----4-:R-:W-:-:S05]  /*5250*/  LEA R5, R13, UR13, 0x2 ;  /* 0x0000000d0d057c11 */ /* 0x010fca000f8e10ff */
[----:B------:R-:W2:Y:S01]  /*5260*/  LDL R6, [R5] ;  /* 0x0000000005067983 */ /* 0x000ea20000100800 */
[----:B------:R-:W0:Y:S01]  /*5270*/  MUFU.RCP R0, R37 ;  /* 0x0000002500007308 */ /* 0x000e220000001000 */
[----:B------:R-:W-:Y:S01]  /*5280*/  BSSY.RECONVERGENT B3, `(.L_x_234) ;  /* 0x000000b000037945 */ /* 0x000fe20003800200 */
[----:B0-----:R-:W-:-:S04]  /*5290*/  FFMA R3, -R37, R0, 1 ;  /* 0x3f80000025037423 */ /* 0x001fc80000000100 */
[----:B------:R-:W-:Y:S02]  /*52a0*/  FFMA R0, R0, R3, R0 ;  /* 0x0000000300007223 */ /* 0x000fe40000000000 */
[----:B--2---:R-:W0:Y:S02]  /*52b0*/  FCHK P0, R6, R37 ;  /* 0x0000002506007302 */ /* 0x004e240000000000 */
[----:B------:R-:W-:-:S04]  /*52c0*/  FFMA R3, R0, R6, RZ ;  /* 0x0000000600037223 */ /* 0x000fc800000000ff */
[----:B------:R-:W-:-:S04]  /*52d0*/  FFMA R4, -R37, R3, R6 ;  /* 0x0000000325047223 */ /* 0x000fc80000000106 */
[----:B------:R-:W-:Y:S01]  /*52e0*/  FFMA R3, R0, R4, R3 ;  /* 0x0000000400037223 */ /* 0x000fe20000000003 */
[----:B0-----:R-:W-:Y:S06]  /*52f0*/  @!P0 BRA `(.L_x_235) ;  /* 0x00000000000c8947 */ /* 0x001fec0003800000 */
[----:B------:R-:W-:Y:S02]  /*5300*/  MOV R4, R6 ;  /* 0x0000000600047202 */ /* 0x000fe40000000f00 */
[----:B------:R-:W-:-:S07]  /*5310*/  MOV R14, 0x5330 ;  /* 0x00005330000e7802 */ /* 0x000fce0000000f00 */
[----:B---3--:R-:W-:Y:S05]  /*5320*/  CALL.REL.NOINC `($__internal_1_$__cuda_sm3x_div_rn_noftz_f32_slowpath) ;  /* 0x00000010001c7944 */ /* 0x008fea0003c00000 */
.L_x_235:
[----:B------:R-:W-:Y:S05]  /*5330*/  BSYNC.RECONVERGENT B3 ;  /* 0x0000000000037941 */ /* 0x000fea0003800200 */
.L_x_234:
[----:B------:R-:W2:Y:S01]  /*5340*/  LDL R8, [R5+0x4] ;  /* 0x0000040005087983 */ /* 0x000ea20000100800 */
[----:B------:R-:W0:Y:S01]  /*5350*/  LDC.64 R6, c[0x0][0x398] ;  /* 0x0000e600ff067b82 */ /* 0x000e220000000a00 */
[----:B------:R-:W1:Y:S01]  /*5360*/  MUFU.RCP R0, R37 ;  /* 0x0000002500007308 */ /* 0x000e620000001000 */
[----:B------:R-:W-:Y:S01]  /*5370*/  IADD3 R9, PT, PT, R2, R13, RZ ;  /* 0x0000000d02097210 */ /* 0x000fe20007ffe0ff */
[----:B------:R-:W-:Y:S04]  /*5380*/  BSSY.RECONVERGENT B3, `(.L_x_236) ;  /* 0x000000e000037945 */ /* 0x000fe80003800200 */
[----:B0-----:R-:W-:-:S04]  /*5390*/  IMAD.WIDE.U32 R6, R9, 0x4, R6 ;  /* 0x0000000409067825 */ /* 0x001fc800078e0006 */
[----:B-1----:R-:W-:Y:S01]  /*53a0*/  FFMA R9, -R37, R0, 1 ;  /* 0x3f80000025097423 */ /* 0x002fe20000000100 */
[----:B------:R0:W-:Y:S03]  /*53b0*/  STG.E desc[UR14][R6.64], R3 ;  /* 0x0000000306007986 */ /* 0x0001e6000c10190e */
[----:B------:R-:W-:Y:S01]  /*53c0*/  FFMA R0, R0, R9, R0 ;  /* 0x0000000900007223 */ /* 0x000fe20000000000 */
[----:B--2---:R-:W1:Y:S03]  /*53d0*/  FCHK P0, R8, R37 ;  /* 0x0000002508007302 */ /* 0x004e660000000000 */
[----:B------:R-:W-:-:S04]  /*53e0*/  FFMA R4, R0, R8, RZ ;  /* 0x0000000800047223 */ /* 0x000fc800000000ff */
[----:B------:R-:W-:-:S04]  /*53f0*/  FFMA R9, -R37, R4, R8 ;  /* 0x0000000425097223 */ /* 0x000fc80000000108 */
[----:B------:R-:W-:Y:S01]  /*5400*/  FFMA R9, R0, R9, R4 ;  /* 0x0000000900097223 */ /* 0x000fe20000000004 */
[----:B01----:R-:W-:Y:S06]  /*5410*/  @!P0 BRA `(.L_x_237) ;  /* 0x0000000000108947 */ /* 0x003fec0003800000 */
[----:B------:R-:W-:Y:S02]  /*5420*/  MOV R4, R8 ;  /* 0x0000000800047202 */ /* 0x000fe40000000f00 */
[----:B------:R-:W-:-:S07]  /*5430*/  MOV R14, 0x5450 ;  /* 0x00005450000e7802 */ /* 0x000fce0000000f00 */
[----:B---3--:R-:W-:Y:S05]  /*5440*/  CALL.REL.NOINC `($__internal_1_$__cuda_sm3x_div_rn_noftz_f32_slowpath) ;  /* 0x0000000c00d47944 */ /* 0x008fea0003c00000 */
[----:B------:R-:W-:-:S07]  /*5450*/  MOV R9, R3 ;  /* 0x0000000300097202 */ /* 0x000fce0000000f00 */
.L_x_237:
[----:B------:R-:W-:Y:S05]  /*5460*/  BSYNC.RECONVERGENT B3 ;  /* 0x0000000000037941 */ /* 0x000fea0003800200 */
.L_x_236:
[----:B------:R-:W2:Y:S01]  /*5470*/  LDL R8, [R5+0x8] ;  /* 0x0000080005087983 */ /* 0x000ea20000100800 */
[----:B------:R-:W0:Y:S01]  /*5480*/  LDCU.64 UR4, c[0x0][0x398] ;  /* 0x00007300ff0477ac */ /* 0x000e220008000a00 */
[----:B------:R-:W-:Y:S01]  /*5490*/  IADD3 R0, P0, PT, R2, R13, RZ ;  /* 0x0000000d02007210 */ /* 0x000fe20007f1e0ff */
[----:B------:R-:W1:Y:S01]  /*54a0*/  MUFU.RCP R4, R37 ;  /* 0x0000002500047308 */ /* 0x000e620000001000 */
[----:B------:R-:W-:Y:S02]  /*54b0*/  BSSY.RECONVERGENT B3, `(.L_x_238) ;  /* 0x000000f000037945 */ /* 0x000fe40003800200 */
[----:B------:R-:W-:Y:S02]  /*54c0*/  IADD3.X R3, PT, PT, RZ, RZ, RZ, P0, !PT ;  /* 0x000000ffff037210 */ /* 0x000fe400007fe4ff */
[----:B0-----:R-:W-:-:S04]  /*54d0*/  LEA R6, P0, R0, UR4, 0x2 ;  /* 0x0000000400067c11 */ /* 0x001fc8000f8010ff */
[----:B------:R-:W-:Y:S01]  /*54e0*/  LEA.HI.X R7, R0, UR5, R3, 0x2, P0 ;  /* 0x0000000500077c11 */ /* 0x000fe200080f1403 */
[----:B-1----:R-:W-:-:S04]  /*54f0*/  FFMA R3, -R37, R4, 1 ;  /* 0x3f80000025037423 */ /* 0x002fc80000000104 */
[----:B------:R0:W-:Y:S01]  /*5500*/  STG.E desc[UR14][R6.64+0x4], R9 ;  /* 0x0000040906007986 */ /* 0x0001e2000c10190e */
[----:B------:R-:W-:Y:S02]  /*5510*/  FFMA R0, R4, R3, R4 ;  /* 0x0000000304007223 */ /* 0x000fe40000000004 */
[----:B--2---:R-:W1:Y:S02]  /*5520*/  FCHK P0, R8, R37 ;  /* 0x0000002508007302 */ /* 0x004e640000000000 */
[----:B------:R-:W-:-:S04]  /*5530*/  FFMA R3, R0, R8, RZ ;  /* 0x0000000800037223 */ /* 0x000fc800000000ff */
[----:B------:R-:W-:-:S04]  /*5540*/  FFMA R4, -R37, R3, R8 ;  /* 0x0000000325047223 */ /* 0x000fc80000000108 */
[----:B------:R-:W-:Y:S01]  /*5550*/  FFMA R3, R0, R4, R3 ;  /* 0x0000000400037223 */ /* 0x000fe20000000003 */
[----:B01----:R-:W-:Y:S06]  /*5560*/  @!P0 BRA `(.L_x_239) ;  /* 0x00000000000c8947 */ /* 0x003fec0003800000 */
[----:B------:R-:W-:Y:S02]  /*5570*/  MOV R4, R8 ;  /* 0x0000000800047202 */ /* 0x000fe40000000f00 */
[----:B------:R-:W-:-:S07]  /*5580*/  MOV R14, 0x55a0 ;  /* 0x000055a0000e7802 */ /* 0x000fce0000000f00 */
[----:B---3--:R-:W-:Y:S05]  /*5590*/  CALL.REL.NOINC `($__internal_1_$__cuda_sm3x_div_rn_noftz_f32_slowpath) ;  /* 0x0000000c00807944 */ /* 0x008fea0003c00000 */
.L_x_239:
[----:B------:R-:W-:Y:S05]  /*55a0*/  BSYNC.RECONVERGENT B3 ;  /* 0x0000000000037941 */ /* 0x000fea0003800200 */
.L_x_238:
[----:B------:R-:W2:Y:S01]  /*55b0*/  LDL R8, [R5+0xc] ;  /* 0x00000c0005087983 */ /* 0x000ea20000100800 */
        /* <DEDUP_REMOVED lines=14> */
.L_x_241:
[----:B------:R-:W-:Y:S05]  /*56a0*/  BSYNC.RECONVERGENT B3 ;  /* 0x0000000000037941 */ /* 0x000fea0003800200 */
.L_x_240:
        /* <DEDUP_REMOVED lines=14> */
.L_x_243:
[----:B------:R-:W-:Y:S05]  /*5790*/  BSYNC.RECONVERGENT B3 ;  /* 0x0000000000037941 */ /* 0x000fea0003800200 */
.L_x_242:
        /* <DEDUP_REMOVED lines=15> */
.L_x_245:
[----:B------:R-:W-:Y:S05]  /*5890*/  BSYNC.RECONVERGENT B3 ;  /* 0x0000000000037941 */ /* 0x000fea0003800200 */
.L_x_244:
        /* <DEDUP_REMOVED lines=14> */
.L_x_247:
[----:B------:R-:W-:Y:S05]  /*5980*/  BSYNC.RECONVERGENT B3 ;  /* 0x0000000000037941 */ /* 0x000fea0003800200 */
.L_x_246:
        /* <DEDUP_REMOVED lines=15> */
.L_x_249:
[----:B------:R-:W-:Y:S05]  /*5a80*/  BSYNC.RECONVERGENT B3 ;  /* 0x0000000000037941 */ /* 0x000fea0003800200 */
.L_x_248:
[----:B------:R0:W-:Y:S01]  /*5a90*/  STG.E desc[UR14][R6.64+0x1c], R9 ;  /* 0x00001c0906007986 */ /* 0x0001e2000c10190e */
[----:B------:R-:W-:-:S07]  /*5aa0*/  IADD3 R13, PT, PT, R13, 0x8, RZ ;  /* 0x000000080d0d7810 */ /* 0x000fce0007ffe0ff */
.L_x_233:
[----:B------:R-:W-:-:S04]  /*5ab0*/  LOP3.LUT R0, R11, 0x7, RZ, 0xc0, !PT ;  /* 0x000000070b007812 */ /* 0x000fc800078ec0ff */
[----:B------:R-:W-:-:S13]  /*5ac0*/  ISETP.NE.AND P0, PT, R0, RZ, PT ;  /* 0x000000ff0000720c */ /* 0x000fda0003f05270 */
[----:B------:R-:W-:Y:S05]  /*5ad0*/  @!P0 BRA `(.L_x_198) ;  /* 0x0000000400ac8947 */ /* 0x000fea0003800000 */
[----:B------:R-:W-:-:S13]  /*5ae0*/  ISETP.GE.U32.AND P0, PT, R0, 0x4, PT ;  /* 0x000000040000780c */ /* 0x000fda0003f06070 */
[----:B------:R-:W-:Y:S05]  /*5af0*/  @!P0 BRA `(.L_x_250) ;  /* 0x0000000400208947 */ /* 0x000fea0003800000 */
[----:B----4-:R-:W-:-:S05]  /*5b00*/  LEA R5, R13, UR13, 0x2 ;  /* 0x0000000d0d057c11 */ /* 0x010fca000f8e10ff */
[----:B0-----:R-:W2:Y:S01]  /*5b10*/  LDL R6, [R5] ;  /* 0x0000000005067983 */ /* 0x001ea20000100800 */
        /* <DEDUP_REMOVED lines=12> */
.L_x_252:
[----:B------:R-:W-:Y:S05]  /*5be0*/  BSYNC.RECONVERGENT B3 ;  /* 0x0000000000037941 */ /* 0x000fea0003800200 */
.L_x_251:
        /* <DEDUP_REMOVED lines=18> */
.L_x_254:
[----:B------:R-:W-:Y:S05]  /*5d10*/  BSYNC.RECONVERGENT B3 ;  /* 0x0000000000037941 */ /* 0x000fea0003800200 */
.L_x_253:
        /* <DEDUP_REMOVED lines=19> */
.L_x_256:
[----:B------:R-:W-:Y:S05]  /*5e50*/  BSYNC.RECONVERGENT B3 ;  /* 0x0000000000037941 */ /* 0x000fea0003800200 */
.L_x_255:
        /* <DEDUP_REMOVED lines=15> */
.L_x_258:
[----:B------:R-:W-:Y:S05]  /*5f50*/  BSYNC.RECONVERGENT B3 ;  /* 0x0000000000037941 */ /* 0x000fea0003800200 */
.L_x_257:
[----:B------:R1:W-:Y:S01]  /*5f60*/  STG.E desc[UR14][R6.64+0xc], R9 ;  /* 0x00000c0906007986 */ /* 0x0003e2000c10190e */
[----:B------:R-:W-:-:S07]  /*5f70*/  IADD3 R13, PT, PT, R13, 0x4, RZ ;  /* 0x000000040d0d7810 */ /* 0x000fce0007ffe0ff */
.L_x_250:
[----:B01--4-:R-:W-:-:S04]  /*5f80*/  LOP3.LUT R6, R11, 0x3, RZ, 0xc0, !PT ;  /* 0x000000030b067812 */ /* 0x013fc800078ec0ff */
[----:B------:R-:W-:-:S13]  /*5f90*/  ISETP.NE.AND P0, PT, R6, RZ, PT ;  /* 0x000000ff0600720c */ /* 0x000fda0003f05270 */
[----:B------:R-:W-:Y:S05]  /*5fa0*/  @!P0 BRA `(.L_x_198) ;  /* 0x0000000000788947 */ /* 0x000fea0003800000 */
[----:B------:R-:W0:Y:S01]  /*5fb0*/  LDC.64 R4, c[0x0][0x398] ;  /* 0x0000e600ff047b82 */ /* 0x000e220000000a00 */
[----:B------:R-:W-:Y:S01]  /*5fc0*/  IADD3 R3, PT, PT, R2, R13, RZ ;  /* 0x0000000d02037210 */ /* 0x000fe20007ffe0ff */
[----:B------:R-:W-:Y:S01]  /*5fd0*/  HFMA2 R0, -RZ, RZ, 0, 2.384185791015625e-07 ;  /* 0x00000004ff007431 */ /* 0x000fe200000001ff */
[----:B------:R-:W-:-:S04]  /*5fe0*/  IADD3 R6, PT, PT, -R6, RZ, RZ ;  /* 0x000000ff06067210 */ /* 0x000fc80007ffe1ff */
[----:B------:R-:W-:Y:S02]  /*5ff0*/  IMAD R13, R13, R0, UR13 ;  /* 0x0000000d0d0d7e24 */ /* 0x000fe4000f8e0200 */
[----:B0-----:R-:W-:-:S05]  /*6000*/  IMAD.WIDE.U32 R2, R3, 0x4, R4 ;  /* 0x0000000403027825 */ /* 0x001fca00078e0004 */
[----:B------:R-:W-:-:S07]  /*6010*/  MOV R5, R3 ;  /* 0x0000000300057202 */ /* 0x000fce0000000f00 */
.L_x_261:
[----:B0-----:R-:W2:Y:S01]  /*6020*/  LDL R8, [R13] ;  /* 0x000000000d087983 */ /* 0x001ea20000100800 */
[----:B------:R-:W0:Y:S01]  /*6030*/  MUFU.RCP R0, R37 ;  /* 0x0000002500007308 */ /* 0x000e220000001000 */
[----:B------:R-:W-:Y:S01]  /*6040*/  IADD3 R6, PT, PT, R6, 0x1, RZ ;  /* 0x0000000106067810 */ /* 0x000fe20007ffe0ff */
[----:B------:R-:W-:Y:S03]  /*6050*/  BSSY.RECONVERGENT B3, `(.L_x_259) ;  /* 0x000000c000037945 */ /* 0x000fe60003800200 */
[----:B------:R-:W-:Y:S01]  /*6060*/  ISETP.NE.AND P2, PT, R6, RZ, PT ;  /* 0x000000ff0600720c */ /* 0x000fe20003f45270 */
[----:B0-----:R-:W-:-:S04]  /*6070*/  FFMA R3, -R37, R0, 1 ;  /* 0x3f80000025037423 */ /* 0x001fc80000000100 */
[----:B------:R-:W-:Y:S01]  /*6080*/  FFMA R0, R0, R3, R0 ;  /* 0x0000000300007223 */ /* 0x000fe20000000000 */
[----:B--2---:R-:W0:Y:S03]  /*6090*/  FCHK P0, R8, R37 ;  /* 0x0000002508007302 */ /* 0x004e260000000000 */
[----:B------:R-:W-:-:S04]  /*60a0*/  FFMA R3, R0, R8, RZ ;  /* 0x0000000800037223 */ /* 0x000fc800000000ff */
[----:B------:R-:W-:-:S04]  /*60b0*/  FFMA R4, -R37, R3, R8 ;  /* 0x0000000325047223 */ /* 0x000fc80000000108 */
[----:B------:R-:W-:Y:S01]  /*60c0*/  FFMA R3, R0, R4, R3 ;  /* 0x0000000400037223 */ /* 0x000fe20000000003 */
[----:B0-----:R-:W-:Y:S06]  /*60d0*/  @!P0 BRA `(.L_x_260) ;  /* 0x00000000000c8947 */ /* 0x001fec0003800000 */
[----:B------:R-:W-:Y:S02]  /*60e0*/  MOV R4, R8 ;  /* 0x0000000800047202 */ /* 0x000fe40000000f00 */
[----:B------:R-:W-:-:S07]  /*60f0*/  MOV R14, 0x6110 ;  /* 0x00006110000e7802 */ /* 0x000fce0000000f00 */
[----:B---3--:R-:W-:Y:S05]  /*6100*/  CALL.REL.NOINC `($__internal_1_$__cuda_sm3x_div_rn_noftz_f32_slowpath) ;  /* 0x0000000000a47944 */ /* 0x008fea0003c00000 */
.L_x_260:
[----:B------:R-:W-:Y:S05]  /*6110*/  BSYNC.RECONVERGENT B3 ;  /* 0x0000000000037941 */ /* 0x000fea0003800200 */
.L_x_259:
[----:B------:R-:W-:Y:S02]  /*6120*/  MOV R8, R2 ;  /* 0x0000000200087202 */ /* 0x000fe40000000f00 */
[-C--:B------:R-:W-:Y:S02]  /*6130*/  MOV R9, R5.reuse ;  /* 0x0000000500097202 */ /* 0x080fe40000000f00 */
[----:B------:R-:W-:Y:S02]  /*6140*/  IADD3 R2, P0, PT, R2, 0x4, RZ ;  /* 0x0000000402027810 */ /* 0x000fe40007f1e0ff */
[----:B------:R-:W-:Y:S01]  /*6150*/  IADD3 R13, PT, PT, R13, 0x4, RZ ;  /* 0x000000040d0d7810 */ /* 0x000fe20007ffe0ff */
[----:B------:R0:W-:Y:S01]  /*6160*/  STG.E desc[UR14][R8.64], R3 ;  /* 0x0000000308007986 */ /* 0x0001e2000c10190e */
[----:B------:R-:W-:Y:S01]  /*6170*/  IADD3.X R5, PT, PT, RZ, R5, RZ, P0, !PT ;  /* 0x00000005ff057210 */ /* 0x000fe200007fe4ff */
[----:B------:R-:W-:Y:S08]  /*6180*/  @P2 BRA `(.L_x_261) ;  /* 0xfffffffc00a42947 */ /* 0x000ff0000383ffff */
.L_x_198:
[----:B------:R-:W-:Y:S05]  /*6190*/  BSYNC.RECONVERGENT B0 ;  /* 0x0000000000007941 */ /* 0x000fea0003800200 */
.L_x_197:
[C---:B------:R-:W-:Y:S01]  /*61a0*/  FMUL R0, R37.reuse, 8388608 ;  /* 0x4b00000025007820 */ /* 0x040fe20000400000 */
[----:B------:R-:W-:Y:S01]  /*61b0*/  FSETP.GEU.AND P0, PT, R37, 1.175494350822287508e-38, PT ;  /* 0x008000002500780b */ /* 0x000fe20003f0e000 */
[----:B0-----:R-:W-:-:S03]  /*61c0*/  HFMA2 R3, -RZ, RZ, 1.5048828125, 33.21875 ;  /* 0x3e055027ff037431 */ /* 0x001fc600000001ff */
[----:B------:R-:W-:Y:S02]  /*61d0*/  FSEL R0, R0, R37, !P0 ;  /* 0x0000002500007208 */ /* 0x000fe40004000000 */
[----:B-12-4-:R-:W-:Y:S02]  /*61e0*/  FSEL R4, RZ, -23, P0 ;  /* 0xc1b80000ff047808 */ /* 0x016fe40000000000 */
[C---:B------:R-:W-:Y:S02]  /*61f0*/  IADD3 R2, PT, PT, R0.reuse, -0x3f2aaaab, RZ ;  /* 0xc0d5555500027810 */ /* 0x040fe40007ffe0ff */
[----:B------:R-:W-:Y:S02]  /*6200*/  ISETP.GT.U32.AND P0, PT, R0, 0x7f7fffff, PT ;  /* 0x7f7fffff0000780c */ /* 0x000fe40003f04070 */
[----:B------:R-:W-:-:S04]  /*6210*/  LOP3.LUT R5, R2, 0xff800000, RZ, 0xc0, !PT ;  /* 0xff80000002057812 */ /* 0x000fc800078ec0ff */
[-C--:B------:R-:W-:Y:S02]  /*6220*/  IADD3 R2, PT, PT, R0, -R5.reuse, RZ ;  /* 0x8000000500027210 */ /* 0x080fe40007ffe0ff */
[----:B------:R-:W-:-:S03]  /*6230*/  I2FP.F32.S32 R5, R5 ;  /* 0x0000000500057245 */ /* 0x000fc60000201400 */
[----:B------:R-:W-:Y:S02]  /*6240*/  FADD R6, R2, -1 ;  /* 0xbf80000002067421 */ /* 0x000fe40000000000 */
[----:B------:R-:W-:Y:S01]  /*6250*/  FFMA R4, R5, 1.1920928955078125e-07, R4 ;  /* 0x3400000005047823 */ /* 0x000fe20000000004 */
[----:B------:R-:W-:Y:S01]  /*6260*/  MOV R5, 0x7f800000 ;  /* 0x7f80000000057802 */ /* 0x000fe20000000f00 */
[----:B------:R-:W-:-:S04]  /*6270*/  FFMA R3, R6, -R3, 0.14084610342979431152 ;  /* 0x3e1039f606037423 */ /* 0x000fc80000000803 */
[----:B------:R-:W-:-:S04]  /*6280*/  FFMA R3, R6, R3, -0.12148627638816833496 ;  /* 0xbdf8cdcc06037423 */ /* 0x000fc80000000003 */
[----:B------:R-:W-:-:S04]  /*6290*/  FFMA R3, R6, R3, 0.13980610668659210205 ;  /* 0x3e0f295506037423 */ /* 0x000fc80000000003 */
[----:B------:R-:W-:-:S04]  /*62a0*/  FFMA R3, R6, R3, -0.16684235632419586182 ;  /* 0xbe2ad8b906037423 */ /* 0x000fc80000000003 */
[----:B------:R-:W-:-:S04]  /*62b0*/  FFMA R3, R6, R3, 0.20012299716472625732 ;  /* 0x3e4ced0b06037423 */ /* 0x000fc80000000003 */
[----:B------:R-:W-:-:S04]  /*62c0*/  FFMA R3, R6, R3, -0.24999669194221496582 ;  /* 0xbe7fff2206037423 */ /* 0x000fc80000000003 */
[C---:B------:R-:W-:Y:S02]  /*62d0*/  FFMA R7, R6.reuse, R3, 0.33333182334899902344 ;  /* 0x3eaaaa7806077423 */ /* 0x040fe40000000003 */
        /* <DEDUP_REMOVED lines=12> */
        .weak           $__internal_1_$__cuda_sm3x_div_rn_noftz_f32_slowpath
        .type           $__internal_1_$__cuda_sm3x_div_rn_noftz_f32_slowpath,@function
        .size           $__internal_1_$__cuda_sm3x_div_rn_noftz_f32_slowpath,(.L_x_275 - $__internal_1_$__cuda_sm3x_div_rn_noftz_f32_slowpath)
$__internal_1_$__cuda_sm3x_div_rn_noftz_f32_slowpath:
        /* <DEDUP_REMOVED lines=9> */
[----:B------:R-:W-:Y:S02]  /*6430*/  ISETP.GT.U32.OR P0, PT, R18, 0xfd, P0 ;  /* 0x000000fd1200780c */ /* 0x000fe40000704470 */
[----:B------:R-:W-:-:S11]  /*6440*/  MOV R16, R37 ;  /* 0x0000002500107202 */ /* 0x000fd60000000f00 */
        /* <DEDUP_REMOVED lines=8> */
[C---:B------:R-:W-:Y:S02]  /*64d0*/  FSETP.NEU.FTZ.AND P0, PT, |R4|.reuse, +INF , PT ;  /* 0x7f8000000400780b */ /* 0x040fe40003f1d200 */
        /* <DEDUP_REMOVED lines=16> */
.L_x_263:
[----:B------:R-:W-:Y:S01]  /*65e0*/  LEA R19, R3, 0xc0800000, 0x17 ;  /* 0xc080000003137811 */ /* 0x000fe200078eb8ff */
[----:B------:R-:W-:Y:S01]  /*65f0*/  BSSY.RECONVERGENT B2, `(.L_x_268) ;  /* 0x0000036000027945 */ /* 0x000fe20003800200 */
[----:B------:R-:W-:Y:S02]  /*6600*/  IADD3 R4, PT, PT, R0, -0x7f, RZ ;  /* 0xffffff8100047810 */ /* 0x000fe40007ffe0ff */
[----:B------:R-:W-:-:S03]  /*6610*/  IADD3 R18, PT, PT, -R19, R16, RZ ;  /* 0x0000001013127210 */ /* 0x000fc60007ffe1ff */
[----:B------:R-:W-:Y:S01]  /*6620*/  IMAD R0, R4, -0x800000, R17 ;  /* 0xff80000004007824 */ /* 0x000fe200078e0211 */
[----:B------:R-:W0:Y:S01]  /*6630*/  MUFU.RCP R16, R18 ;  /* 0x0000001200107308 */ /* 0x000e220000001000 */
[----:B------:R-:W-:Y:S01]  /*6640*/  FADD.FTZ R19, -R18, -RZ ;  /* 0x800000ff12137221 */ /* 0x000fe20000010100 */
[----:B------:R-:W-:-:S04]  /*6650*/  IADD3 R4, PT, PT, R4, 0x7f, -R3 ;  /* 0x0000007f04047810 */ /* 0x000fc80007ffe803 */
[----:B------:R-:W-:Y:S01]  /*6660*/  IADD3 R15, PT, PT, R4, R15, RZ ;  /* 0x0000000f040f7210 */ /* 0x000fe20007ffe0ff */
        /* <DEDUP_REMOVED lines=20> */
[-CC-:B------:R-:W-:Y:S01]  /*67b0*/  FFMA.RZ R3, R17, R19.reuse, R16.reuse ;  /* 0x0000001311037223 */ /* 0x180fe2000000c010 */
[C---:B------:R-:W-:Y:S02]  /*67c0*/  IADD3 R18, PT, PT, R4.reuse, 0x20, RZ ;  /* 0x0000002004127810 */ /* 0x040fe40007ffe0ff */
[C---:B------:R-:W-:Y:S02]  /*67d0*/  ISETP.NE.AND P3, PT, R4.reuse, RZ, PT ;  /* 0x000000ff0400720c */ /* 0x040fe40003f65270 */
[----:B------:R-:W-:Y:S01]  /*67e0*/  LOP3.LUT R15, R3, 0x7fffff, RZ, 0xc0, !PT ;  /* 0x007fffff030f7812 */ /* 0x000fe200078ec0ff */
[CCC-:B------:R-:W-:Y:S01]  /*67f0*/  FFMA.RP R3, R17.reuse, R19.reuse, R16.reuse ;  /* 0x0000001311037223 */ /* 0x1c0fe20000008010 */
[----:B------:R-:W-:Y:S01]  /*6800*/  FFMA.RM R16, R17, R19, R16 ;  /* 0x0000001311107223 */ /* 0x000fe20000004010 */
[----:B------:R-:W-:Y:S02]  /*6810*/  ISETP.NE.AND P1, PT, R4, RZ, PT ;  /* 0x000000ff0400720c */ /* 0x000fe40003f25270 */
        /* <DEDUP_REMOVED lines=15> */
.L_x_270:
[----:B------:R-:W-:-:S04]  /*6910*/  LOP3.LUT R0, R0, 0x80000000, RZ, 0xc0, !PT ;  /* 0x8000000000007812 */ /* 0x000fc800078ec0ff */
[----:B------:R-:W-:Y:S01]  /*6920*/  LOP3.LUT R0, R0, 0x7f800000, RZ, 0xfc, !PT ;  /* 0x7f80000000007812 */ /* 0x000fe200078efcff */
[----:B------:R-:W-:Y:S06]  /*6930*/  BRA `(.L_x_271) ;  /* 0x0000000000047947 */ /* 0x000fec0003800000 */
.L_x_269:
[----:B------:R-:W-:-:S07]  /*6940*/  LEA R0, R15, R0, 0x17 ;  /* 0x000000000f007211 */ /* 0x000fce00078eb8ff */
.L_x_271:
[----:B------:R-:W-:Y:S05]  /*6950*/  BSYNC.RECONVERGENT B2 ;  /* 0x0000000000027941 */ /* 0x000fea0003800200 */
.L_x_268:
[----:B------:R-:W-:Y:S05]  /*6960*/  BRA `(.L_x_272) ;  /* 0x0000000000207947 */ /* 0x000fea0003800000 */
.L_x_267:
[----:B------:R-:W-:-:S04]  /*6970*/  LOP3.LUT R0, R16, 0x80000000, R17, 0x48, !PT ;  /* 0x8000000010007812 */ /* 0x000fc800078e4811 */
[----:B------:R-:W-:Y:S01]  /*6980*/  LOP3.LUT R0, R0, 0x7f800000, RZ, 0xfc, !PT ;  /* 0x7f80000000007812 */ /* 0x000fe200078efcff */
[----:B------:R-:W-:Y:S06]  /*6990*/  BRA `(.L_x_272) ;  /* 0x0000000000147947 */ /* 0x000fec0003800000 */
.L_x_266:
[----:B------:R-:W-:Y:S01]  /*69a0*/  LOP3.LUT R0, R16, 0x80000000, R17, 0x48, !PT ;  /* 0x8000000010007812 */ /* 0x000fe200078e4811 */
[----:B------:R-:W-:Y:S06]  /*69b0*/  BRA `(.L_x_272) ;  /* 0x00000000000c7947 */ /* 0x000fec0003800000 */
.L_x_265:
[----:B------:R-:W0:Y:S01]  /*69c0*/  MUFU.RSQ R0, -QNAN ;  /* 0xffc0000000007908 */ /* 0x000e220000001400 */
[----:B------:R-:W-:Y:S05]  /*69d0*/  BRA `(.L_x_272) ;  /* 0x0000000000047947 */ /* 0x000fea0003800000 */
.L_x_264:
[----:B------:R-:W-:-:S07]  /*69e0*/  FADD.FTZ R0, R4, R37 ;  /* 0x0000002504007221 */ /* 0x000fce0000010000 */
.L_x_272:
[----:B------:R-:W-:Y:S05]  /*69f0*/  BSYNC.RECONVERGENT B1 ;  /* 0x0000000000017941 */ /* 0x000fea0003800200 */
.L_x_262:
[----:B------:R-:W-:Y:S01]  /*6a00*/  HFMA2 R15, -RZ, RZ, 0, 0 ;  /* 0x00000000ff0f7431 */ /* 0x000fe200000001ff */
[----:B0-----:R-:W-:-:S03]  /*6a10*/  MOV R3, R0 ;  /* 0x0000000000037202 */ /* 0x001fc60000000f00 */
[----:B------:R-:W-:Y:S05]  /*6a20*/  RET.REL.NODEC R14 `(_Z36flash_attention_kernel_v2_single_gpuPKfS0_S0_PfS1_iif) ;  /* 0xffffff940e747950 */ /* 0x000fea0003c3ffff */
.L_x_273:
        /* <DEDUP_REMOVED lines=13> */
.L_x_275:


//--------------------- .nv.shared._Z27ring_flash_attention_kernelPPKfS1_S1_PfS2_iifii --------------------------
	.section	.nv.shared._Z27ring_flash_attention_kernelPPKfS1_S1_PfS2_iifii,"aw",@nobits
	.sectionflags	@""
	.align	4
.nv.shared._Z27ring_flash_attention_kernelPPKfS1_S1_PfS2_iifii:
	.zero		17408


//--------------------- .nv.shared.reserved.0     --------------------------
	.section	.nv.shared.reserved.0,"aw",@nobits
	.weak		__nv_reservedSMEM_offset_0_alias
	.size		__nv_reservedSMEM_offset_0_alias, 0, 64
	.other		__nv_reservedSMEM_offset_0_alias,@"STO_CUDA_RESERVED_SHARED STV_DEFAULT"
__nv_reservedSMEM_offset_0_alias:
	.zero		0
	.zero		64


//--------------------- .nv.shared._Z36flash_attention_kernel_v2_single_gpuPKfS0_S0_PfS1_iif --------------------------
	.section	.nv.shared._Z36flash_attention_kernel_v2_single_gpuPKfS0_S0_PfS1_iif,"aw",@nobits
	.sectionflags	@""
	.align	4
.nv.shared._Z36flash_attention_kernel_v2_single_gpuPKfS0_S0_PfS1_iif:
	.zero		17408


//--------------------- .nv.constant0._Z27ring_flash_attention_kernelPPKfS1_S1_PfS2_iifii --------------------------
	.section	.nv.constant0._Z27ring_flash_attention_kernelPPKfS1_S1_PfS2_iifii,"a",@progbits
	.sectionflags	@""
	.align	4
.nv.constant0._Z27ring_flash_attention_kernelPPKfS1_S1_PfS2_iifii:
	.zero		956


//--------------------- .nv.constant0._Z36flash_attention_kernel_v2_single_gpuPKfS0_S0_PfS1_iif --------------------------
	.section	.nv.constant0._Z36flash_attention_kernel_v2_single_gpuPKfS0_S0_PfS1_iif,"a",@progbits
	.sectionflags	@""
	.align	4
.nv.constant0._Z36flash_attention_kernel_v2_single_gpuPKfS0_S0_PfS1_iif:
	.zero		948


//--------------------- SYMBOLS --------------------------

	.type		.nv.reservedSmem.offset0,@object
	.size		.nv.reservedSmem.offset0,0x4
	.type		.nv.reservedSmem.cap,@object
	.size		.nv.reservedSmem.cap,0x4
